//
// Generated by NVIDIA NVVM Compiler
//
// Compiler Build ID: CL-36424714
// Cuda compilation tools, release 13.0, V13.0.88
// Based on NVVM 20.0.0
//

.version 9.0
.target sm_100
.address_size 64

	// .globl	_Z21hpsi1_rt_stencil_ker2iPKdS0_PK7double2PS1_iiiiiiPKi

.visible .entry _Z21hpsi1_rt_stencil_ker2iPKdS0_PK7double2PS1_iiiiiiPKi(
	.param .u32 _Z21hpsi1_rt_stencil_ker2iPKdS0_PK7double2PS1_iiiiiiPKi_param_0,
	.param .u64 .ptr .align 1 _Z21hpsi1_rt_stencil_ker2iPKdS0_PK7double2PS1_iiiiiiPKi_param_1,
	.param .u64 .ptr .align 1 _Z21hpsi1_rt_stencil_ker2iPKdS0_PK7double2PS1_iiiiiiPKi_param_2,
	.param .u64 .ptr .align 1 _Z21hpsi1_rt_stencil_ker2iPKdS0_PK7double2PS1_iiiiiiPKi_param_3,
	.param .u64 .ptr .align 1 _Z21hpsi1_rt_stencil_ker2iPKdS0_PK7double2PS1_iiiiiiPKi_param_4,
	.param .u32 _Z21hpsi1_rt_stencil_ker2iPKdS0_PK7double2PS1_iiiiiiPKi_param_5,
	.param .u32 _Z21hpsi1_rt_stencil_ker2iPKdS0_PK7double2PS1_iiiiiiPKi_param_6,
	.param .u32 _Z21hpsi1_rt_stencil_ker2iPKdS0_PK7double2PS1_iiiiiiPKi_param_7,
	.param .u32 _Z21hpsi1_rt_stencil_ker2iPKdS0_PK7double2PS1_iiiiiiPKi_param_8,
	.param .u32 _Z21hpsi1_rt_stencil_ker2iPKdS0_PK7double2PS1_iiiiiiPKi_param_9,
	.param .u32 _Z21hpsi1_rt_stencil_ker2iPKdS0_PK7double2PS1_iiiiiiPKi_param_10,
	.param .u64 .ptr .align 1 _Z21hpsi1_rt_stencil_ker2iPKdS0_PK7double2PS1_iiiiiiPKi_param_11
)
.maxntid 128
.minnctapersm 4
{
	.reg .pred 	%p<9>;
	.reg .b32 	%r<102>;
	.reg .b64 	%rd<51>;
	.reg .b64 	%fd<154>;

	ld.param.u32 	%r43, [_Z21hpsi1_rt_stencil_ker2iPKdS0_PK7double2PS1_iiiiiiPKi_param_0];
	ld.param.u64 	%rd4, [_Z21hpsi1_rt_stencil_ker2iPKdS0_PK7double2PS1_iiiiiiPKi_param_1];
	ld.param.u64 	%rd5, [_Z21hpsi1_rt_stencil_ker2iPKdS0_PK7double2PS1_iiiiiiPKi_param_2];
	ld.param.u64 	%rd6, [_Z21hpsi1_rt_stencil_ker2iPKdS0_PK7double2PS1_iiiiiiPKi_param_3];
	ld.param.u64 	%rd7, [_Z21hpsi1_rt_stencil_ker2iPKdS0_PK7double2PS1_iiiiiiPKi_param_4];
	ld.param.u32 	%r37, [_Z21hpsi1_rt_stencil_ker2iPKdS0_PK7double2PS1_iiiiiiPKi_param_5];
	ld.param.u32 	%r38, [_Z21hpsi1_rt_stencil_ker2iPKdS0_PK7double2PS1_iiiiiiPKi_param_6];
	ld.param.u32 	%r39, [_Z21hpsi1_rt_stencil_ker2iPKdS0_PK7double2PS1_iiiiiiPKi_param_7];
	ld.param.u32 	%r40, [_Z21hpsi1_rt_stencil_ker2iPKdS0_PK7double2PS1_iiiiiiPKi_param_8];
	ld.param.u32 	%r41, [_Z21hpsi1_rt_stencil_ker2iPKdS0_PK7double2PS1_iiiiiiPKi_param_9];
	ld.param.u32 	%r42, [_Z21hpsi1_rt_stencil_ker2iPKdS0_PK7double2PS1_iiiiiiPKi_param_10];
	ld.param.u64 	%rd8, [_Z21hpsi1_rt_stencil_ker2iPKdS0_PK7double2PS1_iiiiiiPKi_param_11];
	mov.u32 	%r1, %ctaid.y;
	setp.ge.s32 	%p1, %r1, %r43;
	@%p1 bra 	$L__BB0_5;
	cvta.to.global.u64 	%rd1, %rd6;
	mov.u32 	%r44, %tid.x;
	mov.u32 	%r45, %ntid.x;
	mov.u32 	%r46, %ctaid.x;
	mad.lo.s32 	%r47, %r45, %r46, %r44;
	div.s32 	%r3, %r47, %r42;
	mul.lo.s32 	%r48, %r3, %r42;
	sub.s32 	%r2, %r47, %r48;
	setp.ge.s32 	%p2, %r3, %r40;
	@%p2 bra 	$L__BB0_5;
	setp.lt.s32 	%p3, %r41, 1;
	@%p3 bra 	$L__BB0_5;
	mul.lo.s32 	%r50, %r37, %r1;
	mul.lo.s32 	%r51, %r50, %r38;
	mul.lo.s32 	%r52, %r51, %r39;
	mul.wide.s32 	%rd9, %r52, 16;
	add.s64 	%rd2, %rd1, %rd9;
	mul.lo.s32 	%r53, %r3, %r38;
	add.s32 	%r54, %r41, %r53;
	add.s32 	%r55, %r54, -4;
	mad.lo.s32 	%r56, %r55, %r39, %r2;
	mul.wide.s32 	%rd10, %r56, 16;
	add.s64 	%rd11, %rd2, %rd10;
	mul.wide.s32 	%rd12, %r39, 16;
	add.s64 	%rd13, %rd11, %rd12;
	add.s64 	%rd14, %rd13, %rd12;
	setp.gt.s32 	%p4, %r41, 1;
	sub.s32 	%r57, 1, %r41;
	selp.b32 	%r58, 1, %r57, %p4;
	add.s32 	%r59, %r58, 1;
	setp.lt.s32 	%p5, %r59, %r41;
	selp.b32 	%r60, 0, %r41, %p5;
	sub.s32 	%r61, %r59, %r60;
	add.s32 	%r62, %r61, 1;
	cvta.to.global.u64 	%rd15, %rd4;
	setp.lt.s32 	%p6, %r62, %r41;
	selp.b32 	%r63, 0, %r41, %p6;
	sub.s32 	%r64, %r62, %r63;
	add.s32 	%r65, %r53, %r64;
	mad.lo.s32 	%r66, %r65, %r39, %r2;
	mul.wide.s32 	%rd16, %r66, 16;
	add.s64 	%rd17, %rd2, %rd16;
	ld.global.nc.v2.f64 	{%fd139, %fd138}, [%rd17];
	add.s32 	%r67, %r53, %r61;
	mad.lo.s32 	%r68, %r67, %r39, %r2;
	mul.wide.s32 	%rd18, %r68, 16;
	add.s64 	%rd19, %rd2, %rd18;
	ld.global.nc.v2.f64 	{%fd141, %fd140}, [%rd19];
	add.s32 	%r69, %r53, %r58;
	mad.lo.s32 	%r70, %r69, %r39, %r2;
	mul.wide.s32 	%rd20, %r70, 16;
	add.s64 	%rd21, %rd2, %rd20;
	ld.global.nc.v2.f64 	{%fd142, %fd143}, [%rd21];
	mad.lo.s32 	%r71, %r53, %r39, %r2;
	mul.wide.s32 	%rd22, %r71, 16;
	add.s64 	%rd23, %rd2, %rd22;
	ld.global.nc.v2.f64 	{%fd144, %fd145}, [%rd23];
	add.s64 	%rd24, %rd14, %rd12;
	ld.global.nc.v2.f64 	{%fd146, %fd147}, [%rd24];
	ld.global.nc.v2.f64 	{%fd148, %fd149}, [%rd14];
	ld.global.nc.v2.f64 	{%fd150, %fd151}, [%rd13];
	ld.global.nc.v2.f64 	{%fd152, %fd153}, [%rd11];
	ld.global.nc.f64 	%fd17, [%rd15+88];
	add.s32 	%r72, %r42, %r2;
	add.s32 	%r73, %r72, 4;
	cvta.to.global.u64 	%rd25, %rd8;
	mul.wide.s32 	%rd26, %r73, 4;
	add.s64 	%rd27, %rd25, %rd26;
	ld.global.nc.u32 	%r74, [%rd27];
	ld.global.nc.u32 	%r75, [%rd27+-32];
	mul.lo.s32 	%r76, %r1, 12;
	cvta.to.global.u64 	%rd28, %rd5;
	mul.wide.u32 	%rd29, %r76, 8;
	add.s64 	%rd30, %rd28, %rd29;
	ld.global.nc.f64 	%fd18, [%rd30+88];
	ld.global.nc.f64 	%fd19, [%rd15+80];
	ld.global.nc.u32 	%r77, [%rd27+-4];
	ld.global.nc.u32 	%r78, [%rd27+-28];
	ld.global.nc.f64 	%fd20, [%rd30+80];
	ld.global.nc.f64 	%fd21, [%rd15+72];
	ld.global.nc.u32 	%r79, [%rd27+-8];
	ld.global.nc.u32 	%r80, [%rd27+-24];
	ld.global.nc.f64 	%fd22, [%rd30+72];
	ld.global.nc.f64 	%fd23, [%rd15+64];
	ld.global.nc.u32 	%r81, [%rd27+-12];
	ld.global.nc.u32 	%r82, [%rd27+-20];
	ld.global.nc.f64 	%fd24, [%rd30+64];
	ld.global.nc.f64 	%fd25, [%rd15+32];
	ld.global.nc.f64 	%fd26, [%rd30+32];
	ld.global.nc.f64 	%fd27, [%rd15+40];
	ld.global.nc.f64 	%fd28, [%rd30+40];
	ld.global.nc.f64 	%fd29, [%rd15+48];
	ld.global.nc.f64 	%fd30, [%rd30+48];
	ld.global.nc.f64 	%fd31, [%rd15+56];
	ld.global.nc.f64 	%fd32, [%rd30+56];
	neg.s32 	%r100, %r41;
	add.s32 	%r5, %r53, 4;
	mul.lo.s32 	%r83, %r39, %r38;
	add.s32 	%r84, %r3, %r50;
	mad.lo.s32 	%r99, %r83, %r84, %r2;
	mul.lo.s32 	%r85, %r83, %r3;
	add.s32 	%r98, %r82, %r85;
	add.s32 	%r97, %r81, %r85;
	add.s32 	%r96, %r80, %r85;
	add.s32 	%r95, %r79, %r85;
	add.s32 	%r94, %r78, %r85;
	add.s32 	%r93, %r77, %r85;
	add.s32 	%r92, %r75, %r85;
	add.s32 	%r91, %r74, %r85;
	cvta.to.global.u64 	%rd3, %rd7;
	mov.b32 	%r101, 0;
$L__BB0_4:
	mov.f64 	%fd40, %fd151;
	mov.f64 	%fd39, %fd150;
	mov.f64 	%fd151, %fd149;
	mov.f64 	%fd150, %fd148;
	mov.f64 	%fd149, %fd147;
	mov.f64 	%fd148, %fd146;
	mov.f64 	%fd147, %fd145;
	mov.f64 	%fd146, %fd144;
	mov.f64 	%fd145, %fd143;
	mov.f64 	%fd144, %fd142;
	mov.f64 	%fd142, %fd141;
	mov.f64 	%fd143, %fd140;
	mov.f64 	%fd141, %fd139;
	mov.f64 	%fd140, %fd138;
	add.s32 	%r86, %r101, 4;
	setp.lt.s32 	%p7, %r86, %r41;
	selp.b32 	%r87, 0, %r41, %p7;
	add.s32 	%r88, %r5, %r101;
	sub.s32 	%r89, %r88, %r87;
	mad.lo.s32 	%r90, %r89, %r39, %r2;
	mul.wide.s32 	%rd31, %r90, 16;
	add.s64 	%rd32, %rd2, %rd31;
	ld.global.nc.v2.f64 	{%fd139, %fd138}, [%rd32];
	mul.wide.s32 	%rd33, %r91, 16;
	add.s64 	%rd34, %rd2, %rd33;
	ld.global.nc.v2.f64 	{%fd51, %fd52}, [%rd34];
	mul.wide.s32 	%rd35, %r92, 16;
	add.s64 	%rd36, %rd2, %rd35;
	ld.global.nc.v2.f64 	{%fd53, %fd54}, [%rd36];
	add.f64 	%fd55, %fd51, %fd53;
	add.f64 	%fd56, %fd52, %fd54;
	sub.f64 	%fd57, %fd51, %fd53;
	sub.f64 	%fd58, %fd52, %fd54;
	mul.wide.s32 	%rd37, %r93, 16;
	add.s64 	%rd38, %rd2, %rd37;
	ld.global.nc.v2.f64 	{%fd59, %fd60}, [%rd38];
	mul.wide.s32 	%rd39, %r94, 16;
	add.s64 	%rd40, %rd2, %rd39;
	ld.global.nc.v2.f64 	{%fd61, %fd62}, [%rd40];
	add.f64 	%fd63, %fd59, %fd61;
	add.f64 	%fd64, %fd60, %fd62;
	mul.f64 	%fd65, %fd19, %fd63;
	mul.f64 	%fd66, %fd19, %fd64;
	fma.rn.f64 	%fd67, %fd17, %fd55, %fd65;
	fma.rn.f64 	%fd68, %fd17, %fd56, %fd66;
	sub.f64 	%fd69, %fd59, %fd61;
	sub.f64 	%fd70, %fd60, %fd62;
	mul.f64 	%fd71, %fd20, %fd69;
	mul.f64 	%fd72, %fd20, %fd70;
	fma.rn.f64 	%fd73, %fd18, %fd57, %fd71;
	fma.rn.f64 	%fd74, %fd18, %fd58, %fd72;
	mul.wide.s32 	%rd41, %r95, 16;
	add.s64 	%rd42, %rd2, %rd41;
	ld.global.nc.v2.f64 	{%fd75, %fd76}, [%rd42];
	mul.wide.s32 	%rd43, %r96, 16;
	add.s64 	%rd44, %rd2, %rd43;
	ld.global.nc.v2.f64 	{%fd77, %fd78}, [%rd44];
	add.f64 	%fd79, %fd75, %fd77;
	add.f64 	%fd80, %fd76, %fd78;
	fma.rn.f64 	%fd81, %fd21, %fd79, %fd67;
	fma.rn.f64 	%fd82, %fd21, %fd80, %fd68;
	sub.f64 	%fd83, %fd75, %fd77;
	sub.f64 	%fd84, %fd76, %fd78;
	fma.rn.f64 	%fd85, %fd22, %fd83, %fd73;
	fma.rn.f64 	%fd86, %fd22, %fd84, %fd74;
	mul.wide.s32 	%rd45, %r97, 16;
	add.s64 	%rd46, %rd2, %rd45;
	ld.global.nc.v2.f64 	{%fd87, %fd88}, [%rd46];
	mul.wide.s32 	%rd47, %r98, 16;
	add.s64 	%rd48, %rd2, %rd47;
	ld.global.nc.v2.f64 	{%fd89, %fd90}, [%rd48];
	add.f64 	%fd91, %fd87, %fd89;
	add.f64 	%fd92, %fd88, %fd90;
	fma.rn.f64 	%fd93, %fd23, %fd91, %fd81;
	fma.rn.f64 	%fd94, %fd23, %fd92, %fd82;
	sub.f64 	%fd95, %fd87, %fd89;
	sub.f64 	%fd96, %fd88, %fd90;
	fma.rn.f64 	%fd97, %fd24, %fd95, %fd85;
	fma.rn.f64 	%fd98, %fd24, %fd96, %fd86;
	add.f64 	%fd99, %fd144, %fd148;
	add.f64 	%fd100, %fd145, %fd149;
	fma.rn.f64 	%fd101, %fd99, %fd25, %fd93;
	fma.rn.f64 	%fd102, %fd100, %fd25, %fd94;
	sub.f64 	%fd103, %fd144, %fd148;
	sub.f64 	%fd104, %fd145, %fd149;
	fma.rn.f64 	%fd105, %fd103, %fd26, %fd97;
	fma.rn.f64 	%fd106, %fd104, %fd26, %fd98;
	add.f64 	%fd107, %fd150, %fd142;
	add.f64 	%fd108, %fd151, %fd143;
	fma.rn.f64 	%fd109, %fd107, %fd27, %fd101;
	fma.rn.f64 	%fd110, %fd108, %fd27, %fd102;
	sub.f64 	%fd111, %fd142, %fd150;
	sub.f64 	%fd112, %fd143, %fd151;
	fma.rn.f64 	%fd113, %fd111, %fd28, %fd105;
	fma.rn.f64 	%fd114, %fd112, %fd28, %fd106;
	add.f64 	%fd115, %fd39, %fd141;
	add.f64 	%fd116, %fd40, %fd140;
	fma.rn.f64 	%fd117, %fd115, %fd29, %fd109;
	fma.rn.f64 	%fd118, %fd116, %fd29, %fd110;
	sub.f64 	%fd119, %fd141, %fd39;
	sub.f64 	%fd120, %fd140, %fd40;
	fma.rn.f64 	%fd121, %fd119, %fd30, %fd113;
	fma.rn.f64 	%fd122, %fd120, %fd30, %fd114;
	add.f64 	%fd123, %fd152, %fd139;
	add.f64 	%fd124, %fd153, %fd138;
	fma.rn.f64 	%fd125, %fd123, %fd31, %fd117;
	fma.rn.f64 	%fd126, %fd124, %fd31, %fd118;
	sub.f64 	%fd127, %fd139, %fd152;
	sub.f64 	%fd128, %fd138, %fd153;
	fma.rn.f64 	%fd129, %fd127, %fd32, %fd121;
	fma.rn.f64 	%fd130, %fd128, %fd32, %fd122;
	mul.f64 	%fd131, %fd126, 0dBFE0000000000000;
	fma.rn.f64 	%fd132, %fd125, 0dBFE0000000000000, %fd130;
	sub.f64 	%fd133, %fd131, %fd129;
	mul.wide.s32 	%rd49, %r99, 16;
	add.s64 	%rd50, %rd3, %rd49;
	ld.global.v2.f64 	{%fd134, %fd135}, [%rd50];
	add.f64 	%fd136, %fd134, %fd132;
	add.f64 	%fd137, %fd135, %fd133;
	st.global.v2.f64 	[%rd50], {%fd136, %fd137};
	add.s32 	%r101, %r101, 1;
	add.s32 	%r100, %r100, 1;
	setp.ne.s32 	%p8, %r100, 0;
	add.s32 	%r99, %r99, %r39;
	add.s32 	%r98, %r98, %r39;
	add.s32 	%r97, %r97, %r39;
	add.s32 	%r96, %r96, %r39;
	add.s32 	%r95, %r95, %r39;
	add.s32 	%r94, %r94, %r39;
	add.s32 	%r93, %r93, %r39;
	add.s32 	%r92, %r92, %r39;
	add.s32 	%r91, %r91, %r39;
	mov.f64 	%fd152, %fd39;
	mov.f64 	%fd153, %fd40;
	@%p8 bra 	$L__BB0_4;
$L__BB0_5:
	ret;

}
	// .globl	_Z21hpsi1_rt_stencil_ker1ILi8EEviPKdS1_S1_S1_PK7double2PS2_iiiiii
.visible .entry _Z21hpsi1_rt_stencil_ker1ILi8EEviPKdS1_S1_S1_PK7double2PS2_iiiiii(
	.param .u32 _Z21hpsi1_rt_stencil_ker1ILi8EEviPKdS1_S1_S1_PK7double2PS2_iiiiii_param_0,
	.param .u64 .ptr .align 1 _Z21hpsi1_rt_stencil_ker1ILi8EEviPKdS1_S1_S1_PK7double2PS2_iiiiii_param_1,
	.param .u64 .ptr .align 1 _Z21hpsi1_rt_stencil_ker1ILi8EEviPKdS1_S1_S1_PK7double2PS2_iiiiii_param_2,
	.param .u64 .ptr .align 1 _Z21hpsi1_rt_stencil_ker1ILi8EEviPKdS1_S1_S1_PK7double2PS2_iiiiii_param_3,
	.param .u64 .ptr .align 1 _Z21hpsi1_rt_stencil_ker1ILi8EEviPKdS1_S1_S1_PK7double2PS2_iiiiii_param_4,
	.param .u64 .ptr .align 1 _Z21hpsi1_rt_stencil_ker1ILi8EEviPKdS1_S1_S1_PK7double2PS2_iiiiii_param_5,
	.param .u64 .ptr .align 1 _Z21hpsi1_rt_stencil_ker1ILi8EEviPKdS1_S1_S1_PK7double2PS2_iiiiii_param_6,
	.param .u32 _Z21hpsi1_rt_stencil_ker1ILi8EEviPKdS1_S1_S1_PK7double2PS2_iiiiii_param_7,
	.param .u32 _Z21hpsi1_rt_stencil_ker1ILi8EEviPKdS1_S1_S1_PK7double2PS2_iiiiii_param_8,
	.param .u32 _Z21hpsi1_rt_stencil_ker1ILi8EEviPKdS1_S1_S1_PK7double2PS2_iiiiii_param_9,
	.param .u32 _Z21hpsi1_rt_stencil_ker1ILi8EEviPKdS1_S1_S1_PK7double2PS2_iiiiii_param_10,
	.param .u32 _Z21hpsi1_rt_stencil_ker1ILi8EEviPKdS1_S1_S1_PK7double2PS2_iiiiii_param_11,
	.param .u32 _Z21hpsi1_rt_stencil_ker1ILi8EEviPKdS1_S1_S1_PK7double2PS2_iiiiii_param_12
)
.maxntid 128
.minnctapersm 2
{
	.reg .pred 	%p<31>;
	.reg .b32 	%r<150>;
	.reg .b64 	%rd<114>;
	.reg .b64 	%fd<398>;

	ld.param.u32 	%r20, [_Z21hpsi1_rt_stencil_ker1ILi8EEviPKdS1_S1_S1_PK7double2PS2_iiiiii_param_0];
	ld.param.u64 	%rd5, [_Z21hpsi1_rt_stencil_ker1ILi8EEviPKdS1_S1_S1_PK7double2PS2_iiiiii_param_1];
	ld.param.u64 	%rd6, [_Z21hpsi1_rt_stencil_ker1ILi8EEviPKdS1_S1_S1_PK7double2PS2_iiiiii_param_2];
	ld.param.u64 	%rd7, [_Z21hpsi1_rt_stencil_ker1ILi8EEviPKdS1_S1_S1_PK7double2PS2_iiiiii_param_3];
	ld.param.u64 	%rd8, [_Z21hpsi1_rt_stencil_ker1ILi8EEviPKdS1_S1_S1_PK7double2PS2_iiiiii_param_4];
	ld.param.u64 	%rd9, [_Z21hpsi1_rt_stencil_ker1ILi8EEviPKdS1_S1_S1_PK7double2PS2_iiiiii_param_5];
	ld.param.u64 	%rd10, [_Z21hpsi1_rt_stencil_ker1ILi8EEviPKdS1_S1_S1_PK7double2PS2_iiiiii_param_6];
	ld.param.u32 	%r14, [_Z21hpsi1_rt_stencil_ker1ILi8EEviPKdS1_S1_S1_PK7double2PS2_iiiiii_param_7];
	ld.param.u32 	%r15, [_Z21hpsi1_rt_stencil_ker1ILi8EEviPKdS1_S1_S1_PK7double2PS2_iiiiii_param_8];
	ld.param.u32 	%r16, [_Z21hpsi1_rt_stencil_ker1ILi8EEviPKdS1_S1_S1_PK7double2PS2_iiiiii_param_9];
	ld.param.u32 	%r17, [_Z21hpsi1_rt_stencil_ker1ILi8EEviPKdS1_S1_S1_PK7double2PS2_iiiiii_param_10];
	ld.param.u32 	%r18, [_Z21hpsi1_rt_stencil_ker1ILi8EEviPKdS1_S1_S1_PK7double2PS2_iiiiii_param_11];
	ld.param.u32 	%r19, [_Z21hpsi1_rt_stencil_ker1ILi8EEviPKdS1_S1_S1_PK7double2PS2_iiiiii_param_12];
	cvta.to.global.u64 	%rd1, %rd10;
	mov.u32 	%r1, %ctaid.y;
	setp.ge.s32 	%p1, %r1, %r20;
	@%p1 bra 	$L__BB1_20;
	mul.lo.s32 	%r2, %r14, %r1;
	mov.u32 	%r21, %tid.x;
	mov.u32 	%r22, %ntid.x;
	mov.u32 	%r23, %ctaid.x;
	mad.lo.s32 	%r24, %r22, %r23, %r21;
	div.s32 	%r4, %r24, %r19;
	mul.lo.s32 	%r25, %r4, %r19;
	sub.s32 	%r3, %r24, %r25;
	setp.ge.s32 	%p2, %r4, %r18;
	setp.lt.s32 	%p3, %r17, 1;
	or.pred  	%p4, %p2, %p3;
	@%p4 bra 	$L__BB1_20;
	mul.lo.s32 	%r27, %r2, %r15;
	mul.lo.s32 	%r28, %r27, %r16;
	cvt.s64.s32 	%rd2, %r28;
	cvta.to.global.u64 	%rd3, %rd6;
	cvta.to.global.u64 	%rd11, %rd7;
	cvta.to.global.u64 	%rd4, %rd9;
	mul.lo.s32 	%r29, %r1, 12;
	cvta.to.global.u64 	%rd12, %rd8;
	mul.wide.u32 	%rd13, %r29, 8;
	add.s64 	%rd14, %rd12, %rd13;
	cvta.to.global.u64 	%rd15, %rd5;
	mul.wide.u32 	%rd16, %r1, 8;
	add.s64 	%rd17, %rd15, %rd16;
	ld.global.nc.f64 	%fd26, [%rd11+24];
	ld.global.nc.f64 	%fd1, [%rd14+24];
	ld.global.nc.f64 	%fd27, [%rd11+16];
	ld.global.nc.f64 	%fd2, [%rd14+16];
	ld.global.nc.f64 	%fd28, [%rd11+8];
	ld.global.nc.f64 	%fd3, [%rd14+8];
	ld.global.nc.f64 	%fd29, [%rd11];
	ld.global.nc.f64 	%fd4, [%rd14];
	ld.global.nc.f64 	%fd5, [%rd17];
	mul.f64 	%fd6, %fd26, 0dBFE0000000000000;
	mul.f64 	%fd7, %fd27, 0dBFE0000000000000;
	mul.f64 	%fd8, %fd28, 0dBFE0000000000000;
	mul.f64 	%fd9, %fd29, 0dBFE0000000000000;
	mov.b32 	%r149, 0;
$L__BB1_3:
	add.s32 	%r30, %r149, -4;
	setp.eq.s32 	%p5, %r149, 0;
	setp.lt.s32 	%p6, %r30, %r17;
	selp.b32 	%r31, 0, %r17, %p6;
	neg.s32 	%r32, %r31;
	selp.b32 	%r33, %r17, %r32, %p5;
	add.s32 	%r34, %r33, %r30;
	mad.lo.s32 	%r35, %r34, %r15, %r4;
	mad.lo.s32 	%r36, %r35, %r16, %r3;
	cvt.s64.s32 	%rd18, %r36;
	add.s64 	%rd19, %rd18, %rd2;
	shl.b64 	%rd20, %rd19, 4;
	add.s64 	%rd21, %rd4, %rd20;
	ld.global.nc.v2.f64 	{%fd30, %fd31}, [%rd21];
	fma.rn.f64 	%fd32, %fd30, %fd6, 0d0000000000000000;
	fma.rn.f64 	%fd33, %fd31, %fd6, 0d0000000000000000;
	mul.f64 	%fd34, %fd31, %fd1;
	sub.f64 	%fd35, %fd32, %fd34;
	fma.rn.f64 	%fd36, %fd30, %fd1, %fd33;
	add.s32 	%r37, %r149, -3;
	setp.lt.s32 	%p7, %r37, %r17;
	selp.b32 	%r38, 0, %r17, %p7;
	neg.s32 	%r39, %r38;
	selp.b32 	%r40, %r17, %r39, %p5;
	add.s32 	%r41, %r40, %r37;
	mad.lo.s32 	%r42, %r41, %r15, %r4;
	mad.lo.s32 	%r43, %r42, %r16, %r3;
	cvt.s64.s32 	%rd22, %r43;
	add.s64 	%rd23, %rd22, %rd2;
	shl.b64 	%rd24, %rd23, 4;
	add.s64 	%rd25, %rd4, %rd24;
	ld.global.nc.v2.f64 	{%fd37, %fd38}, [%rd25];
	fma.rn.f64 	%fd39, %fd37, %fd7, %fd35;
	fma.rn.f64 	%fd40, %fd38, %fd7, %fd36;
	mul.f64 	%fd41, %fd38, %fd2;
	sub.f64 	%fd42, %fd39, %fd41;
	fma.rn.f64 	%fd43, %fd37, %fd2, %fd40;
	fma.rn.f64 	%fd44, %fd37, %fd6, 0d0000000000000000;
	fma.rn.f64 	%fd45, %fd38, %fd6, 0d0000000000000000;
	mul.f64 	%fd46, %fd38, %fd1;
	sub.f64 	%fd47, %fd44, %fd46;
	fma.rn.f64 	%fd48, %fd37, %fd1, %fd45;
	add.s32 	%r44, %r149, -2;
	setp.lt.s32 	%p8, %r44, %r17;
	selp.b32 	%r45, 0, %r17, %p8;
	neg.s32 	%r46, %r45;
	selp.b32 	%r47, %r17, %r46, %p5;
	add.s32 	%r48, %r47, %r44;
	mad.lo.s32 	%r49, %r48, %r15, %r4;
	mad.lo.s32 	%r50, %r49, %r16, %r3;
	cvt.s64.s32 	%rd26, %r50;
	add.s64 	%rd27, %rd26, %rd2;
	shl.b64 	%rd28, %rd27, 4;
	add.s64 	%rd29, %rd4, %rd28;
	ld.global.nc.v2.f64 	{%fd49, %fd50}, [%rd29];
	fma.rn.f64 	%fd51, %fd49, %fd8, %fd42;
	fma.rn.f64 	%fd52, %fd50, %fd8, %fd43;
	mul.f64 	%fd53, %fd50, %fd3;
	sub.f64 	%fd54, %fd51, %fd53;
	fma.rn.f64 	%fd55, %fd49, %fd3, %fd52;
	fma.rn.f64 	%fd56, %fd49, %fd7, %fd47;
	fma.rn.f64 	%fd57, %fd50, %fd7, %fd48;
	mul.f64 	%fd58, %fd50, %fd2;
	sub.f64 	%fd59, %fd56, %fd58;
	fma.rn.f64 	%fd60, %fd49, %fd2, %fd57;
	fma.rn.f64 	%fd61, %fd49, %fd6, 0d0000000000000000;
	fma.rn.f64 	%fd62, %fd50, %fd6, 0d0000000000000000;
	mul.f64 	%fd63, %fd50, %fd1;
	sub.f64 	%fd64, %fd61, %fd63;
	fma.rn.f64 	%fd65, %fd49, %fd1, %fd62;
	setp.gt.s32 	%p9, %r149, %r17;
	selp.b32 	%r51, %r17, 0, %p9;
	neg.s32 	%r52, %r51;
	selp.b32 	%r53, %r17, %r52, %p5;
	add.s32 	%r54, %r149, %r53;
	add.s32 	%r55, %r54, -1;
	mad.lo.s32 	%r56, %r55, %r15, %r4;
	mad.lo.s32 	%r57, %r56, %r16, %r3;
	cvt.s64.s32 	%rd30, %r57;
	add.s64 	%rd31, %rd30, %rd2;
	shl.b64 	%rd32, %rd31, 4;
	add.s64 	%rd33, %rd4, %rd32;
	ld.global.nc.v2.f64 	{%fd66, %fd67}, [%rd33];
	fma.rn.f64 	%fd68, %fd66, %fd9, %fd54;
	fma.rn.f64 	%fd69, %fd67, %fd9, %fd55;
	mul.f64 	%fd70, %fd67, %fd4;
	sub.f64 	%fd71, %fd68, %fd70;
	fma.rn.f64 	%fd72, %fd66, %fd4, %fd69;
	fma.rn.f64 	%fd73, %fd66, %fd8, %fd59;
	fma.rn.f64 	%fd74, %fd67, %fd8, %fd60;
	mul.f64 	%fd75, %fd67, %fd3;
	sub.f64 	%fd76, %fd73, %fd75;
	fma.rn.f64 	%fd77, %fd66, %fd3, %fd74;
	fma.rn.f64 	%fd78, %fd66, %fd7, %fd64;
	fma.rn.f64 	%fd79, %fd67, %fd7, %fd65;
	mul.f64 	%fd80, %fd67, %fd2;
	sub.f64 	%fd81, %fd78, %fd80;
	fma.rn.f64 	%fd82, %fd66, %fd2, %fd79;
	fma.rn.f64 	%fd83, %fd66, %fd6, 0d0000000000000000;
	fma.rn.f64 	%fd84, %fd67, %fd6, 0d0000000000000000;
	mul.f64 	%fd85, %fd67, %fd1;
	sub.f64 	%fd86, %fd83, %fd85;
	fma.rn.f64 	%fd87, %fd66, %fd1, %fd84;
	setp.ge.s32 	%p10, %r149, %r17;
	setp.lt.s32 	%p11, %r149, %r17;
	selp.b32 	%r58, 0, %r17, %p11;
	sub.s32 	%r59, %r149, %r58;
	mad.lo.s32 	%r60, %r59, %r15, %r4;
	mad.lo.s32 	%r61, %r60, %r16, %r3;
	cvt.s64.s32 	%rd34, %r61;
	add.s64 	%rd35, %rd34, %rd2;
	shl.b64 	%rd36, %rd35, 4;
	add.s64 	%rd37, %rd4, %rd36;
	ld.global.nc.v2.f64 	{%fd88, %fd89}, [%rd37];
	mad.lo.s32 	%r62, %r59, %r18, %r4;
	mad.lo.s32 	%r63, %r62, %r19, %r3;
	mul.wide.s32 	%rd38, %r63, 8;
	add.s64 	%rd39, %rd3, %rd38;
	ld.global.nc.f64 	%fd90, [%rd39];
	add.f64 	%fd91, %fd5, %fd90;
	fma.rn.f64 	%fd92, %fd88, %fd91, %fd71;
	fma.rn.f64 	%fd93, %fd89, %fd91, %fd72;
	fma.rn.f64 	%fd94, %fd88, %fd9, %fd76;
	fma.rn.f64 	%fd95, %fd89, %fd9, %fd77;
	mul.f64 	%fd96, %fd89, %fd4;
	sub.f64 	%fd97, %fd94, %fd96;
	fma.rn.f64 	%fd98, %fd88, %fd4, %fd95;
	fma.rn.f64 	%fd99, %fd88, %fd8, %fd81;
	fma.rn.f64 	%fd100, %fd89, %fd8, %fd82;
	mul.f64 	%fd101, %fd89, %fd3;
	sub.f64 	%fd102, %fd99, %fd101;
	fma.rn.f64 	%fd103, %fd88, %fd3, %fd100;
	fma.rn.f64 	%fd104, %fd88, %fd7, %fd86;
	fma.rn.f64 	%fd105, %fd89, %fd7, %fd87;
	mul.f64 	%fd106, %fd89, %fd2;
	sub.f64 	%fd107, %fd104, %fd106;
	fma.rn.f64 	%fd108, %fd88, %fd2, %fd105;
	fma.rn.f64 	%fd109, %fd88, %fd6, 0d0000000000000000;
	fma.rn.f64 	%fd110, %fd89, %fd6, 0d0000000000000000;
	mul.f64 	%fd111, %fd89, %fd1;
	sub.f64 	%fd112, %fd109, %fd111;
	fma.rn.f64 	%fd113, %fd88, %fd1, %fd110;
	add.s32 	%r6, %r149, 1;
	setp.lt.s32 	%p12, %r6, %r17;
	selp.b32 	%r64, 0, %r17, %p12;
	sub.s32 	%r65, %r6, %r64;
	mad.lo.s32 	%r66, %r65, %r15, %r4;
	mad.lo.s32 	%r67, %r66, %r16, %r3;
	cvt.s64.s32 	%rd40, %r67;
	add.s64 	%rd41, %rd40, %rd2;
	shl.b64 	%rd42, %rd41, 4;
	add.s64 	%rd43, %rd4, %rd42;
	ld.global.nc.v2.f64 	{%fd114, %fd115}, [%rd43];
	fma.rn.f64 	%fd116, %fd114, %fd9, %fd92;
	fma.rn.f64 	%fd117, %fd115, %fd9, %fd93;
	mul.f64 	%fd118, %fd114, %fd4;
	mul.f64 	%fd119, %fd115, %fd4;
	add.f64 	%fd120, %fd119, %fd116;
	sub.f64 	%fd121, %fd117, %fd118;
	mad.lo.s32 	%r68, %r65, %r18, %r4;
	mad.lo.s32 	%r69, %r68, %r19, %r3;
	mul.wide.s32 	%rd44, %r69, 8;
	add.s64 	%rd45, %rd3, %rd44;
	ld.global.nc.f64 	%fd122, [%rd45];
	add.f64 	%fd123, %fd5, %fd122;
	fma.rn.f64 	%fd124, %fd114, %fd123, %fd97;
	fma.rn.f64 	%fd125, %fd115, %fd123, %fd98;
	fma.rn.f64 	%fd126, %fd114, %fd9, %fd102;
	fma.rn.f64 	%fd127, %fd115, %fd9, %fd103;
	sub.f64 	%fd128, %fd126, %fd119;
	add.f64 	%fd129, %fd118, %fd127;
	fma.rn.f64 	%fd130, %fd114, %fd8, %fd107;
	fma.rn.f64 	%fd131, %fd115, %fd8, %fd108;
	mul.f64 	%fd132, %fd115, %fd3;
	sub.f64 	%fd133, %fd130, %fd132;
	fma.rn.f64 	%fd134, %fd114, %fd3, %fd131;
	fma.rn.f64 	%fd135, %fd114, %fd7, %fd112;
	fma.rn.f64 	%fd136, %fd115, %fd7, %fd113;
	mul.f64 	%fd137, %fd115, %fd2;
	sub.f64 	%fd138, %fd135, %fd137;
	fma.rn.f64 	%fd139, %fd114, %fd2, %fd136;
	fma.rn.f64 	%fd140, %fd114, %fd6, 0d0000000000000000;
	fma.rn.f64 	%fd141, %fd115, %fd6, 0d0000000000000000;
	mul.f64 	%fd142, %fd115, %fd1;
	sub.f64 	%fd143, %fd140, %fd142;
	fma.rn.f64 	%fd144, %fd114, %fd1, %fd141;
	add.s32 	%r7, %r149, 2;
	setp.lt.s32 	%p13, %r7, %r17;
	selp.b32 	%r70, 0, %r17, %p13;
	sub.s32 	%r71, %r7, %r70;
	mad.lo.s32 	%r72, %r71, %r15, %r4;
	mad.lo.s32 	%r73, %r72, %r16, %r3;
	cvt.s64.s32 	%rd46, %r73;
	add.s64 	%rd47, %rd46, %rd2;
	shl.b64 	%rd48, %rd47, 4;
	add.s64 	%rd49, %rd4, %rd48;
	ld.global.nc.v2.f64 	{%fd145, %fd146}, [%rd49];
	fma.rn.f64 	%fd147, %fd145, %fd8, %fd120;
	fma.rn.f64 	%fd148, %fd146, %fd8, %fd121;
	mul.f64 	%fd149, %fd145, %fd3;
	mul.f64 	%fd150, %fd146, %fd3;
	add.f64 	%fd151, %fd150, %fd147;
	sub.f64 	%fd152, %fd148, %fd149;
	fma.rn.f64 	%fd153, %fd145, %fd9, %fd124;
	fma.rn.f64 	%fd154, %fd146, %fd9, %fd125;
	mul.f64 	%fd155, %fd145, %fd4;
	mul.f64 	%fd156, %fd146, %fd4;
	add.f64 	%fd157, %fd156, %fd153;
	sub.f64 	%fd158, %fd154, %fd155;
	mad.lo.s32 	%r74, %r71, %r18, %r4;
	mad.lo.s32 	%r75, %r74, %r19, %r3;
	mul.wide.s32 	%rd50, %r75, 8;
	add.s64 	%rd51, %rd3, %rd50;
	ld.global.nc.f64 	%fd159, [%rd51];
	add.f64 	%fd160, %fd5, %fd159;
	fma.rn.f64 	%fd161, %fd145, %fd160, %fd128;
	fma.rn.f64 	%fd162, %fd146, %fd160, %fd129;
	fma.rn.f64 	%fd163, %fd145, %fd9, %fd133;
	fma.rn.f64 	%fd164, %fd146, %fd9, %fd134;
	sub.f64 	%fd165, %fd163, %fd156;
	add.f64 	%fd166, %fd155, %fd164;
	fma.rn.f64 	%fd167, %fd145, %fd8, %fd138;
	fma.rn.f64 	%fd168, %fd146, %fd8, %fd139;
	sub.f64 	%fd169, %fd167, %fd150;
	add.f64 	%fd170, %fd149, %fd168;
	fma.rn.f64 	%fd171, %fd145, %fd7, %fd143;
	fma.rn.f64 	%fd172, %fd146, %fd7, %fd144;
	mul.f64 	%fd173, %fd146, %fd2;
	sub.f64 	%fd174, %fd171, %fd173;
	fma.rn.f64 	%fd175, %fd145, %fd2, %fd172;
	fma.rn.f64 	%fd176, %fd145, %fd6, 0d0000000000000000;
	fma.rn.f64 	%fd177, %fd146, %fd6, 0d0000000000000000;
	mul.f64 	%fd178, %fd146, %fd1;
	sub.f64 	%fd179, %fd176, %fd178;
	fma.rn.f64 	%fd180, %fd145, %fd1, %fd177;
	add.s32 	%r8, %r149, 3;
	setp.lt.s32 	%p14, %r8, %r17;
	selp.b32 	%r76, 0, %r17, %p14;
	sub.s32 	%r77, %r8, %r76;
	mad.lo.s32 	%r78, %r77, %r15, %r4;
	mad.lo.s32 	%r79, %r78, %r16, %r3;
	cvt.s64.s32 	%rd52, %r79;
	add.s64 	%rd53, %rd52, %rd2;
	shl.b64 	%rd54, %rd53, 4;
	add.s64 	%rd55, %rd4, %rd54;
	ld.global.nc.v2.f64 	{%fd181, %fd182}, [%rd55];
	fma.rn.f64 	%fd183, %fd181, %fd7, %fd151;
	fma.rn.f64 	%fd184, %fd182, %fd7, %fd152;
	mul.f64 	%fd185, %fd181, %fd2;
	mul.f64 	%fd186, %fd182, %fd2;
	add.f64 	%fd187, %fd186, %fd183;
	sub.f64 	%fd188, %fd184, %fd185;
	fma.rn.f64 	%fd189, %fd181, %fd8, %fd157;
	fma.rn.f64 	%fd190, %fd182, %fd8, %fd158;
	mul.f64 	%fd191, %fd181, %fd3;
	mul.f64 	%fd192, %fd182, %fd3;
	add.f64 	%fd193, %fd192, %fd189;
	sub.f64 	%fd194, %fd190, %fd191;
	fma.rn.f64 	%fd195, %fd181, %fd9, %fd161;
	fma.rn.f64 	%fd196, %fd182, %fd9, %fd162;
	mul.f64 	%fd197, %fd181, %fd4;
	mul.f64 	%fd198, %fd182, %fd4;
	add.f64 	%fd199, %fd198, %fd195;
	sub.f64 	%fd200, %fd196, %fd197;
	mad.lo.s32 	%r80, %r77, %r18, %r4;
	mad.lo.s32 	%r81, %r80, %r19, %r3;
	mul.wide.s32 	%rd56, %r81, 8;
	add.s64 	%rd57, %rd3, %rd56;
	ld.global.nc.f64 	%fd201, [%rd57];
	add.f64 	%fd202, %fd5, %fd201;
	fma.rn.f64 	%fd203, %fd181, %fd202, %fd165;
	fma.rn.f64 	%fd204, %fd182, %fd202, %fd166;
	fma.rn.f64 	%fd205, %fd181, %fd9, %fd169;
	fma.rn.f64 	%fd206, %fd182, %fd9, %fd170;
	sub.f64 	%fd207, %fd205, %fd198;
	add.f64 	%fd208, %fd197, %fd206;
	fma.rn.f64 	%fd209, %fd181, %fd8, %fd174;
	fma.rn.f64 	%fd210, %fd182, %fd8, %fd175;
	sub.f64 	%fd211, %fd209, %fd192;
	add.f64 	%fd212, %fd191, %fd210;
	fma.rn.f64 	%fd213, %fd181, %fd7, %fd179;
	fma.rn.f64 	%fd214, %fd182, %fd7, %fd180;
	sub.f64 	%fd215, %fd213, %fd186;
	add.f64 	%fd216, %fd185, %fd214;
	fma.rn.f64 	%fd217, %fd181, %fd6, 0d0000000000000000;
	fma.rn.f64 	%fd218, %fd182, %fd6, 0d0000000000000000;
	mul.f64 	%fd219, %fd182, %fd1;
	sub.f64 	%fd220, %fd217, %fd219;
	fma.rn.f64 	%fd221, %fd181, %fd1, %fd218;
	add.s32 	%r9, %r149, 4;
	setp.lt.s32 	%p15, %r9, %r17;
	selp.b32 	%r82, 0, %r17, %p15;
	sub.s32 	%r83, %r9, %r82;
	mad.lo.s32 	%r84, %r83, %r15, %r4;
	mad.lo.s32 	%r85, %r84, %r16, %r3;
	cvt.s64.s32 	%rd58, %r85;
	add.s64 	%rd59, %rd58, %rd2;
	shl.b64 	%rd60, %rd59, 4;
	add.s64 	%rd61, %rd4, %rd60;
	ld.global.nc.v2.f64 	{%fd222, %fd223}, [%rd61];
	fma.rn.f64 	%fd224, %fd222, %fd6, %fd187;
	fma.rn.f64 	%fd225, %fd223, %fd6, %fd188;
	mul.f64 	%fd226, %fd222, %fd1;
	fma.rn.f64 	%fd10, %fd223, %fd1, %fd224;
	sub.f64 	%fd11, %fd225, %fd226;
	fma.rn.f64 	%fd227, %fd222, %fd7, %fd193;
	fma.rn.f64 	%fd228, %fd223, %fd7, %fd194;
	mul.f64 	%fd229, %fd222, %fd2;
	mul.f64 	%fd230, %fd223, %fd2;
	add.f64 	%fd231, %fd230, %fd227;
	sub.f64 	%fd232, %fd228, %fd229;
	fma.rn.f64 	%fd233, %fd222, %fd8, %fd199;
	fma.rn.f64 	%fd234, %fd223, %fd8, %fd200;
	mul.f64 	%fd235, %fd222, %fd3;
	mul.f64 	%fd236, %fd223, %fd3;
	add.f64 	%fd237, %fd236, %fd233;
	sub.f64 	%fd238, %fd234, %fd235;
	fma.rn.f64 	%fd239, %fd222, %fd9, %fd203;
	fma.rn.f64 	%fd240, %fd223, %fd9, %fd204;
	mul.f64 	%fd241, %fd222, %fd4;
	mul.f64 	%fd242, %fd223, %fd4;
	add.f64 	%fd243, %fd242, %fd239;
	sub.f64 	%fd244, %fd240, %fd241;
	mad.lo.s32 	%r86, %r83, %r18, %r4;
	mad.lo.s32 	%r87, %r86, %r19, %r3;
	mul.wide.s32 	%rd62, %r87, 8;
	add.s64 	%rd63, %rd3, %rd62;
	ld.global.nc.f64 	%fd245, [%rd63];
	add.f64 	%fd246, %fd5, %fd245;
	fma.rn.f64 	%fd247, %fd222, %fd246, %fd207;
	fma.rn.f64 	%fd248, %fd223, %fd246, %fd208;
	fma.rn.f64 	%fd249, %fd222, %fd9, %fd211;
	fma.rn.f64 	%fd250, %fd223, %fd9, %fd212;
	sub.f64 	%fd251, %fd249, %fd242;
	add.f64 	%fd252, %fd241, %fd250;
	fma.rn.f64 	%fd253, %fd222, %fd8, %fd215;
	fma.rn.f64 	%fd254, %fd223, %fd8, %fd216;
	sub.f64 	%fd255, %fd253, %fd236;
	add.f64 	%fd256, %fd235, %fd254;
	fma.rn.f64 	%fd257, %fd222, %fd7, %fd220;
	fma.rn.f64 	%fd258, %fd223, %fd7, %fd221;
	sub.f64 	%fd259, %fd257, %fd230;
	add.f64 	%fd260, %fd229, %fd258;
	add.s32 	%r10, %r149, 5;
	setp.lt.s32 	%p16, %r10, %r17;
	selp.b32 	%r88, 0, %r17, %p16;
	sub.s32 	%r89, %r10, %r88;
	mad.lo.s32 	%r90, %r89, %r15, %r4;
	mad.lo.s32 	%r91, %r90, %r16, %r3;
	cvt.s64.s32 	%rd64, %r91;
	add.s64 	%rd65, %rd64, %rd2;
	shl.b64 	%rd66, %rd65, 4;
	add.s64 	%rd67, %rd4, %rd66;
	ld.global.nc.v2.f64 	{%fd261, %fd262}, [%rd67];
	fma.rn.f64 	%fd263, %fd261, %fd6, %fd231;
	fma.rn.f64 	%fd264, %fd262, %fd6, %fd232;
	mul.f64 	%fd265, %fd261, %fd1;
	fma.rn.f64 	%fd12, %fd262, %fd1, %fd263;
	sub.f64 	%fd13, %fd264, %fd265;
	fma.rn.f64 	%fd266, %fd261, %fd7, %fd237;
	fma.rn.f64 	%fd267, %fd262, %fd7, %fd238;
	mul.f64 	%fd268, %fd261, %fd2;
	fma.rn.f64 	%fd269, %fd262, %fd2, %fd266;
	sub.f64 	%fd270, %fd267, %fd268;
	fma.rn.f64 	%fd271, %fd261, %fd8, %fd243;
	fma.rn.f64 	%fd272, %fd262, %fd8, %fd244;
	mul.f64 	%fd273, %fd261, %fd3;
	mul.f64 	%fd274, %fd262, %fd3;
	add.f64 	%fd275, %fd274, %fd271;
	sub.f64 	%fd276, %fd272, %fd273;
	fma.rn.f64 	%fd277, %fd261, %fd9, %fd247;
	fma.rn.f64 	%fd278, %fd262, %fd9, %fd248;
	mul.f64 	%fd279, %fd261, %fd4;
	mul.f64 	%fd280, %fd262, %fd4;
	add.f64 	%fd281, %fd280, %fd277;
	sub.f64 	%fd282, %fd278, %fd279;
	mad.lo.s32 	%r92, %r89, %r18, %r4;
	mad.lo.s32 	%r93, %r92, %r19, %r3;
	mul.wide.s32 	%rd68, %r93, 8;
	add.s64 	%rd69, %rd3, %rd68;
	ld.global.nc.f64 	%fd283, [%rd69];
	add.f64 	%fd284, %fd5, %fd283;
	fma.rn.f64 	%fd285, %fd261, %fd284, %fd251;
	fma.rn.f64 	%fd286, %fd262, %fd284, %fd252;
	fma.rn.f64 	%fd287, %fd261, %fd9, %fd255;
	fma.rn.f64 	%fd288, %fd262, %fd9, %fd256;
	sub.f64 	%fd289, %fd287, %fd280;
	add.f64 	%fd290, %fd279, %fd288;
	fma.rn.f64 	%fd291, %fd261, %fd8, %fd259;
	fma.rn.f64 	%fd292, %fd262, %fd8, %fd260;
	sub.f64 	%fd293, %fd291, %fd274;
	add.f64 	%fd294, %fd273, %fd292;
	add.s32 	%r11, %r149, 6;
	setp.lt.s32 	%p17, %r11, %r17;
	selp.b32 	%r94, 0, %r17, %p17;
	sub.s32 	%r95, %r11, %r94;
	mad.lo.s32 	%r96, %r95, %r15, %r4;
	mad.lo.s32 	%r97, %r96, %r16, %r3;
	cvt.s64.s32 	%rd70, %r97;
	add.s64 	%rd71, %rd70, %rd2;
	shl.b64 	%rd72, %rd71, 4;
	add.s64 	%rd73, %rd4, %rd72;
	ld.global.nc.v2.f64 	{%fd295, %fd296}, [%rd73];
	fma.rn.f64 	%fd297, %fd295, %fd6, %fd269;
	fma.rn.f64 	%fd298, %fd296, %fd6, %fd270;
	mul.f64 	%fd299, %fd295, %fd1;
	fma.rn.f64 	%fd14, %fd296, %fd1, %fd297;
	sub.f64 	%fd15, %fd298, %fd299;
	fma.rn.f64 	%fd300, %fd295, %fd7, %fd275;
	fma.rn.f64 	%fd301, %fd296, %fd7, %fd276;
	mul.f64 	%fd302, %fd295, %fd2;
	fma.rn.f64 	%fd303, %fd296, %fd2, %fd300;
	sub.f64 	%fd304, %fd301, %fd302;
	fma.rn.f64 	%fd305, %fd295, %fd8, %fd281;
	fma.rn.f64 	%fd306, %fd296, %fd8, %fd282;
	mul.f64 	%fd307, %fd295, %fd3;
	fma.rn.f64 	%fd308, %fd296, %fd3, %fd305;
	sub.f64 	%fd309, %fd306, %fd307;
	fma.rn.f64 	%fd310, %fd295, %fd9, %fd285;
	fma.rn.f64 	%fd311, %fd296, %fd9, %fd286;
	mul.f64 	%fd312, %fd295, %fd4;
	mul.f64 	%fd313, %fd296, %fd4;
	add.f64 	%fd314, %fd313, %fd310;
	sub.f64 	%fd315, %fd311, %fd312;
	mad.lo.s32 	%r98, %r95, %r18, %r4;
	mad.lo.s32 	%r99, %r98, %r19, %r3;
	mul.wide.s32 	%rd74, %r99, 8;
	add.s64 	%rd75, %rd3, %rd74;
	ld.global.nc.f64 	%fd316, [%rd75];
	add.f64 	%fd317, %fd5, %fd316;
	fma.rn.f64 	%fd318, %fd295, %fd317, %fd289;
	fma.rn.f64 	%fd319, %fd296, %fd317, %fd290;
	fma.rn.f64 	%fd320, %fd295, %fd9, %fd293;
	fma.rn.f64 	%fd321, %fd296, %fd9, %fd294;
	sub.f64 	%fd322, %fd320, %fd313;
	add.f64 	%fd323, %fd312, %fd321;
	add.s32 	%r12, %r149, 7;
	setp.lt.s32 	%p18, %r12, %r17;
	selp.b32 	%r100, 0, %r17, %p18;
	sub.s32 	%r101, %r12, %r100;
	mad.lo.s32 	%r102, %r101, %r15, %r4;
	mad.lo.s32 	%r103, %r102, %r16, %r3;
	cvt.s64.s32 	%rd76, %r103;
	add.s64 	%rd77, %rd76, %rd2;
	shl.b64 	%rd78, %rd77, 4;
	add.s64 	%rd79, %rd4, %rd78;
	ld.global.nc.v2.f64 	{%fd324, %fd325}, [%rd79];
	fma.rn.f64 	%fd326, %fd324, %fd6, %fd303;
	fma.rn.f64 	%fd327, %fd325, %fd6, %fd304;
	mul.f64 	%fd328, %fd324, %fd1;
	fma.rn.f64 	%fd16, %fd325, %fd1, %fd326;
	sub.f64 	%fd17, %fd327, %fd328;
	fma.rn.f64 	%fd329, %fd324, %fd7, %fd308;
	fma.rn.f64 	%fd330, %fd325, %fd7, %fd309;
	mul.f64 	%fd331, %fd324, %fd2;
	fma.rn.f64 	%fd332, %fd325, %fd2, %fd329;
	sub.f64 	%fd333, %fd330, %fd331;
	fma.rn.f64 	%fd334, %fd324, %fd8, %fd314;
	fma.rn.f64 	%fd335, %fd325, %fd8, %fd315;
	mul.f64 	%fd336, %fd324, %fd3;
	fma.rn.f64 	%fd337, %fd325, %fd3, %fd334;
	sub.f64 	%fd338, %fd335, %fd336;
	fma.rn.f64 	%fd339, %fd324, %fd9, %fd318;
	fma.rn.f64 	%fd340, %fd325, %fd9, %fd319;
	mul.f64 	%fd341, %fd324, %fd4;
	fma.rn.f64 	%fd342, %fd325, %fd4, %fd339;
	sub.f64 	%fd343, %fd340, %fd341;
	mad.lo.s32 	%r104, %r101, %r18, %r4;
	mad.lo.s32 	%r105, %r104, %r19, %r3;
	mul.wide.s32 	%rd80, %r105, 8;
	add.s64 	%rd81, %rd3, %rd80;
	ld.global.nc.f64 	%fd344, [%rd81];
	add.f64 	%fd345, %fd5, %fd344;
	fma.rn.f64 	%fd346, %fd324, %fd345, %fd322;
	fma.rn.f64 	%fd347, %fd325, %fd345, %fd323;
	add.s32 	%r13, %r149, 8;
	setp.lt.s32 	%p19, %r13, %r17;
	selp.b32 	%r106, 0, %r17, %p19;
	sub.s32 	%r107, %r13, %r106;
	mad.lo.s32 	%r108, %r107, %r15, %r4;
	mad.lo.s32 	%r109, %r108, %r16, %r3;
	cvt.s64.s32 	%rd82, %r109;
	add.s64 	%rd83, %rd82, %rd2;
	shl.b64 	%rd84, %rd83, 4;
	add.s64 	%rd85, %rd4, %rd84;
	ld.global.nc.v2.f64 	{%fd348, %fd349}, [%rd85];
	fma.rn.f64 	%fd350, %fd348, %fd6, %fd332;
	fma.rn.f64 	%fd351, %fd349, %fd6, %fd333;
	mul.f64 	%fd352, %fd348, %fd1;
	fma.rn.f64 	%fd18, %fd349, %fd1, %fd350;
	sub.f64 	%fd19, %fd351, %fd352;
	fma.rn.f64 	%fd353, %fd348, %fd7, %fd337;
	fma.rn.f64 	%fd354, %fd349, %fd7, %fd338;
	mul.f64 	%fd355, %fd348, %fd2;
	fma.rn.f64 	%fd356, %fd349, %fd2, %fd353;
	sub.f64 	%fd357, %fd354, %fd355;
	fma.rn.f64 	%fd358, %fd348, %fd8, %fd342;
	fma.rn.f64 	%fd359, %fd349, %fd8, %fd343;
	mul.f64 	%fd360, %fd348, %fd3;
	fma.rn.f64 	%fd361, %fd349, %fd3, %fd358;
	sub.f64 	%fd362, %fd359, %fd360;
	fma.rn.f64 	%fd363, %fd348, %fd9, %fd346;
	fma.rn.f64 	%fd364, %fd349, %fd9, %fd347;
	mul.f64 	%fd365, %fd348, %fd4;
	fma.rn.f64 	%fd366, %fd349, %fd4, %fd363;
	sub.f64 	%fd367, %fd364, %fd365;
	add.s32 	%r110, %r149, 9;
	setp.lt.s32 	%p20, %r110, %r17;
	selp.b32 	%r111, 0, %r17, %p20;
	sub.s32 	%r112, %r110, %r111;
	mad.lo.s32 	%r113, %r112, %r15, %r4;
	mad.lo.s32 	%r114, %r113, %r16, %r3;
	cvt.s64.s32 	%rd86, %r114;
	add.s64 	%rd87, %rd86, %rd2;
	shl.b64 	%rd88, %rd87, 4;
	add.s64 	%rd89, %rd4, %rd88;
	ld.global.nc.v2.f64 	{%fd368, %fd369}, [%rd89];
	fma.rn.f64 	%fd370, %fd368, %fd6, %fd356;
	fma.rn.f64 	%fd371, %fd369, %fd6, %fd357;
	mul.f64 	%fd372, %fd368, %fd1;
	fma.rn.f64 	%fd20, %fd369, %fd1, %fd370;
	sub.f64 	%fd21, %fd371, %fd372;
	fma.rn.f64 	%fd373, %fd368, %fd7, %fd361;
	fma.rn.f64 	%fd374, %fd369, %fd7, %fd362;
	mul.f64 	%fd375, %fd368, %fd2;
	fma.rn.f64 	%fd376, %fd369, %fd2, %fd373;
	sub.f64 	%fd377, %fd374, %fd375;
	fma.rn.f64 	%fd378, %fd368, %fd8, %fd366;
	fma.rn.f64 	%fd379, %fd369, %fd8, %fd367;
	mul.f64 	%fd380, %fd368, %fd3;
	fma.rn.f64 	%fd381, %fd369, %fd3, %fd378;
	sub.f64 	%fd382, %fd379, %fd380;
	add.s32 	%r115, %r149, 10;
	setp.lt.s32 	%p21, %r115, %r17;
	selp.b32 	%r116, 0, %r17, %p21;
	sub.s32 	%r117, %r115, %r116;
	mad.lo.s32 	%r118, %r117, %r15, %r4;
	mad.lo.s32 	%r119, %r118, %r16, %r3;
	cvt.s64.s32 	%rd90, %r119;
	add.s64 	%rd91, %rd90, %rd2;
	shl.b64 	%rd92, %rd91, 4;
	add.s64 	%rd93, %rd4, %rd92;
	ld.global.nc.v2.f64 	{%fd383, %fd384}, [%rd93];
	fma.rn.f64 	%fd385, %fd383, %fd6, %fd376;
	fma.rn.f64 	%fd386, %fd384, %fd6, %fd377;
	mul.f64 	%fd387, %fd383, %fd1;
	fma.rn.f64 	%fd22, %fd384, %fd1, %fd385;
	sub.f64 	%fd23, %fd386, %fd387;
	fma.rn.f64 	%fd388, %fd383, %fd7, %fd381;
	fma.rn.f64 	%fd389, %fd384, %fd7, %fd382;
	mul.f64 	%fd390, %fd383, %fd2;
	fma.rn.f64 	%fd391, %fd384, %fd2, %fd388;
	sub.f64 	%fd392, %fd389, %fd390;
	add.s32 	%r120, %r149, 11;
	setp.lt.s32 	%p22, %r120, %r17;
	selp.b32 	%r121, 0, %r17, %p22;
	sub.s32 	%r122, %r120, %r121;
	mad.lo.s32 	%r123, %r122, %r15, %r4;
	mad.lo.s32 	%r124, %r123, %r16, %r3;
	cvt.s64.s32 	%rd94, %r124;
	add.s64 	%rd95, %rd94, %rd2;
	shl.b64 	%rd96, %rd95, 4;
	add.s64 	%rd97, %rd4, %rd96;
	ld.global.nc.v2.f64 	{%fd393, %fd394}, [%rd97];
	fma.rn.f64 	%fd395, %fd393, %fd6, %fd391;
	fma.rn.f64 	%fd396, %fd394, %fd6, %fd392;
	mul.f64 	%fd397, %fd393, %fd1;
	fma.rn.f64 	%fd24, %fd394, %fd1, %fd395;
	sub.f64 	%fd25, %fd396, %fd397;
	@%p10 bra 	$L__BB1_5;
	add.s32 	%r125, %r149, %r2;
	mad.lo.s32 	%r126, %r125, %r15, %r4;
	mad.lo.s32 	%r127, %r126, %r16, %r3;
	mul.wide.s32 	%rd98, %r127, 16;
	add.s64 	%rd99, %rd1, %rd98;
	st.global.v2.f64 	[%rd99], {%fd10, %fd11};
$L__BB1_5:
	setp.ge.s32 	%p23, %r6, %r17;
	@%p23 bra 	$L__BB1_7;
	add.s32 	%r128, %r6, %r2;
	mad.lo.s32 	%r129, %r128, %r15, %r4;
	mad.lo.s32 	%r130, %r129, %r16, %r3;
	mul.wide.s32 	%rd100, %r130, 16;
	add.s64 	%rd101, %rd1, %rd100;
	st.global.v2.f64 	[%rd101], {%fd12, %fd13};
$L__BB1_7:
	setp.ge.s32 	%p24, %r7, %r17;
	@%p24 bra 	$L__BB1_9;
	add.s32 	%r131, %r7, %r2;
	mad.lo.s32 	%r132, %r131, %r15, %r4;
	mad.lo.s32 	%r133, %r132, %r16, %r3;
	mul.wide.s32 	%rd102, %r133, 16;
	add.s64 	%rd103, %rd1, %rd102;
	st.global.v2.f64 	[%rd103], {%fd14, %fd15};
$L__BB1_9:
	setp.ge.s32 	%p25, %r8, %r17;
	@%p25 bra 	$L__BB1_11;
	add.s32 	%r134, %r8, %r2;
	mad.lo.s32 	%r135, %r134, %r15, %r4;
	mad.lo.s32 	%r136, %r135, %r16, %r3;
	mul.wide.s32 	%rd104, %r136, 16;
	add.s64 	%rd105, %rd1, %rd104;
	st.global.v2.f64 	[%rd105], {%fd16, %fd17};
$L__BB1_11:
	setp.ge.s32 	%p26, %r9, %r17;
	@%p26 bra 	$L__BB1_13;
	add.s32 	%r137, %r9, %r2;
	mad.lo.s32 	%r138, %r137, %r15, %r4;
	mad.lo.s32 	%r139, %r138, %r16, %r3;
	mul.wide.s32 	%rd106, %r139, 16;
	add.s64 	%rd107, %rd1, %rd106;
	st.global.v2.f64 	[%rd107], {%fd18, %fd19};
$L__BB1_13:
	setp.ge.s32 	%p27, %r10, %r17;
	@%p27 bra 	$L__BB1_15;
	add.s32 	%r140, %r10, %r2;
	mad.lo.s32 	%r141, %r140, %r15, %r4;
	mad.lo.s32 	%r142, %r141, %r16, %r3;
	mul.wide.s32 	%rd108, %r142, 16;
	add.s64 	%rd109, %rd1, %rd108;
	st.global.v2.f64 	[%rd109], {%fd20, %fd21};
$L__BB1_15:
	setp.ge.s32 	%p28, %r11, %r17;
	@%p28 bra 	$L__BB1_17;
	add.s32 	%r143, %r11, %r2;
	mad.lo.s32 	%r144, %r143, %r15, %r4;
	mad.lo.s32 	%r145, %r144, %r16, %r3;
	mul.wide.s32 	%rd110, %r145, 16;
	add.s64 	%rd111, %rd1, %rd110;
	st.global.v2.f64 	[%rd111], {%fd22, %fd23};
$L__BB1_17:
	setp.ge.s32 	%p29, %r12, %r17;
	@%p29 bra 	$L__BB1_19;
	add.s32 	%r146, %r12, %r2;
	mad.lo.s32 	%r147, %r146, %r15, %r4;
	mad.lo.s32 	%r148, %r147, %r16, %r3;
	mul.wide.s32 	%rd112, %r148, 16;
	add.s64 	%rd113, %rd1, %rd112;
	st.global.v2.f64 	[%rd113], {%fd24, %fd25};
$L__BB1_19:
	setp.lt.s32 	%p30, %r13, %r17;
	mov.u32 	%r149, %r13;
	@%p30 bra 	$L__BB1_3;
$L__BB1_20:
	ret;

}


// ===== COMPILED SASS (sm_100) =====

	.target	sm_100

	.elftype	@"ET_EXEC"


//--------------------- .note.nv.tkinfo           --------------------------
	.section	.note.nv.tkinfo,"",@"SHT_NOTE"
	.sectionflags	@"SHF_NOTE_NV_TKINFO"
	.tkinfo
        /*0018*/ 	.word	0x00000002
        /*0030*/ 	.string	""
        /*0030*/ 	.string	"ptxas"
        /*0030*/ 	.string	"Cuda compilation tools, release 13.0, V13.0.88"
        /*0030*/ 	.string	"Build cuda_13.0.r13.0/compiler.36424714_0"
        /*0030*/ 	.string	"-arch sm_100 -m 64 "



//--------------------- .note.nv.cuinfo           --------------------------
	.section	.note.nv.cuinfo,"",@"SHT_NOTE"
	.sectionflags	@"SHF_NOTE_NV_CUINFO"
        /*0018*/ 	.short	0x0002
        /*001a*/ 	.short	0x0064
        /*001c*/ 	.short	0x0082
	.zero		2


//--------------------- .nv.info                  --------------------------
	.section	.nv.info,"",@"SHT_CUDA_INFO"
	.align	4


	//----- nvinfo : EIATTR_REGCOUNT
	.align		4
        /*0000*/ 	.byte	0x04, 0x2f
        /*0002*/ 	.short	(.L_1 - .L_0)
	.align		4
.L_0:
        /*0004*/ 	.word	index@(_Z21hpsi1_rt_stencil_ker2iPKdS0_PK7double2PS1_iiiiiiPKi)
        /*0008*/ 	.word	0x0000007c


	//----- nvinfo : EIATTR_FRAME_SIZE
	.align		4
.L_1:
        /*000c*/ 	.byte	0x04, 0x11
        /*000e*/ 	.short	(.L_3 - .L_2)
	.align		4
.L_2:
        /*0010*/ 	.word	index@(_Z21hpsi1_rt_stencil_ker2iPKdS0_PK7double2PS1_iiiiiiPKi)
        /*0014*/ 	.word	0x00000000


	//----- nvinfo : EIATTR_REGCOUNT
	.align		4
.L_3:
        /*0018*/ 	.byte	0x04, 0x2f
        /*001a*/ 	.short	(.L_5 - .L_4)
	.align		4
.L_4:
        /*001c*/ 	.word	index@(_Z21hpsi1_rt_stencil_ker1ILi8EEviPKdS1_S1_S1_PK7double2PS2_iiiiii)
        /*0020*/ 	.word	0x0000007e


	//----- nvinfo : EIATTR_FRAME_SIZE
	.align		4
.L_5:
        /*0024*/ 	.byte	0x04, 0x11
        /*0026*/ 	.short	(.L_7 - .L_6)
	.align		4
.L_6:
        /*0028*/ 	.word	index@(_Z21hpsi1_rt_stencil_ker1ILi8EEviPKdS1_S1_S1_PK7double2PS2_iiiiii)
        /*002c*/ 	.word	0x00000000


	//----- nvinfo : EIATTR_MIN_STACK_SIZE
	.align		4
.L_7:
        /*0030*/ 	.byte	0x04, 0x12
        /*0032*/ 	.short	(.L_9 - .L_8)
	.align		4
.L_8:
        /*0034*/ 	.word	index@(_Z21hpsi1_rt_stencil_ker1ILi8EEviPKdS1_S1_S1_PK7double2PS2_iiiiii)
        /*0038*/ 	.word	0x00000000


	//----- nvinfo : EIATTR_MIN_STACK_SIZE
	.align		4
.L_9:
        /*003c*/ 	.byte	0x04, 0x12
        /*003e*/ 	.short	(.L_11 - .L_10)
	.align		4
.L_10:
        /*0040*/ 	.word	index@(_Z21hpsi1_rt_stencil_ker2iPKdS0_PK7double2PS1_iiiiiiPKi)
        /*0044*/ 	.word	0x00000000
.L_11:


//--------------------- .nv.compat                --------------------------
	.section	.nv.compat,"",@"SHT_CUDA_COMPAT_INFO"
	.align	4
        /*0000*/ 	.byte	0x02, 0x09, 0x00, 0x00, 0x02, 0x02, 0x01, 0x00, 0x02, 0x05, 0x05, 0x00, 0x03, 0x07, 0x01, 0x01
        /*0010*/ 	.byte	0x02, 0x03, 0x00, 0x00, 0x02, 0x06, 0x01, 0x00, 0x04, 0x0b, 0x08, 0x00, 0x01, 0x00, 0x00, 0x00
        /*0020*/ 	.byte	0x00, 0x00, 0x00, 0x00


//--------------------- .nv.info._Z21hpsi1_rt_stencil_ker1ILi8EEviPKdS1_S1_S1_PK7double2PS2_iiiiii --------------------------
	.section	.nv.info._Z21hpsi1_rt_stencil_ker1ILi8EEviPKdS1_S1_S1_PK7double2PS2_iiiiii,"",@"SHT_CUDA_INFO"
	.sectionflags	@""
	.align	4


	//----- nvinfo : EIATTR_CUDA_API_VERSION
	.align		4
        /*0000*/ 	.byte	0x04, 0x37
        /*0002*/ 	.short	(.L_13 - .L_12)
.L_12:
        /*0004*/ 	.word	0x00000082


	//----- nvinfo : EIATTR_KPARAM_INFO
	.align		4
.L_13:
        /*0008*/ 	.byte	0x04, 0x17
        /*000a*/ 	.short	(.L_15 - .L_14)
.L_14:
        /*000c*/ 	.word	0x00000000
        /*0010*/ 	.short	0x000c
        /*0012*/ 	.short	0x004c
        /*0014*/ 	.byte	0x00, 0xf0, 0x11, 0x00


	//----- nvinfo : EIATTR_KPARAM_INFO
	.align		4
.L_15:
        /*0018*/ 	.byte	0x04, 0x17
        /*001a*/ 	.short	(.L_17 - .L_16)
.L_16:
        /*001c*/ 	.word	0x00000000
        /*0020*/ 	.short	0x000b
        /*0022*/ 	.short	0x0048
        /*0024*/ 	.byte	0x00, 0xf0, 0x11, 0x00


	//----- nvinfo : EIATTR_KPARAM_INFO
	.align		4
.L_17:
        /*0028*/ 	.byte	0x04, 0x17
        /*002a*/ 	.short	(.L_19 - .L_18)
.L_18:
        /*002c*/ 	.word	0x00000000
        /*0030*/ 	.short	0x000a
        /*0032*/ 	.short	0x0044
        /*0034*/ 	.byte	0x00, 0xf0, 0x11, 0x00


	//----- nvinfo : EIATTR_KPARAM_INFO
	.align		4
.L_19:
        /*0038*/ 	.byte	0x04, 0x17
        /*003a*/ 	.short	(.L_21 - .L_20)
.L_20:
        /*003c*/ 	.word	0x00000000
        /*0040*/ 	.short	0x0009
        /*0042*/ 	.short	0x0040
        /*0044*/ 	.byte	0x00, 0xf0, 0x11, 0x00


	//----- nvinfo : EIATTR_KPARAM_INFO
	.align		4
.L_21:
        /*0048*/ 	.byte	0x04, 0x17
        /*004a*/ 	.short	(.L_23 - .L_22)
.L_22:
        /*004c*/ 	.word	0x00000000
        /*0050*/ 	.short	0x0008
        /*0052*/ 	.short	0x003c
        /*0054*/ 	.byte	0x00, 0xf0, 0x11, 0x00


	//----- nvinfo : EIATTR_KPARAM_INFO
	.align		4
.L_23:
        /*0058*/ 	.byte	0x04, 0x17
        /*005a*/ 	.short	(.L_25 - .L_24)
.L_24:
        /*005c*/ 	.word	0x00000000
        /*0060*/ 	.short	0x0007
        /*0062*/ 	.short	0x0038
        /*0064*/ 	.byte	0x00, 0xf0, 0x11, 0x00


	//----- nvinfo : EIATTR_KPARAM_INFO
	.align		4
.L_25:
        /*0068*/ 	.byte	0x04, 0x17
        /*006a*/ 	.short	(.L_27 - .L_26)
.L_26:
        /*006c*/ 	.word	0x00000000
        /*0070*/ 	.short	0x0006
        /*0072*/ 	.short	0x0030
        /*0074*/ 	.byte	0x00, 0xf5, 0x21, 0x00


	//----- nvinfo : EIATTR_KPARAM_INFO
	.align		4
.L_27:
        /*0078*/ 	.byte	0x04, 0x17
        /*007a*/ 	.short	(.L_29 - .L_28)
.L_28:
        /*007c*/ 	.word	0x00000000
        /*0080*/ 	.short	0x0005
        /*0082*/ 	.short	0x0028
        /*0084*/ 	.byte	0x00, 0xf5, 0x21, 0x00


	//----- nvinfo : EIATTR_KPARAM_INFO
	.align		4
.L_29:
        /*0088*/ 	.byte	0x04, 0x17
        /*008a*/ 	.short	(.L_31 - .L_30)
.L_30:
        /*008c*/ 	.word	0x00000000
        /*0090*/ 	.short	0x0004
        /*0092*/ 	.short	0x0020
        /*0094*/ 	.byte	0x00, 0xf5, 0x21, 0x00


	//----- nvinfo : EIATTR_KPARAM_INFO
	.align		4
.L_31:
        /*0098*/ 	.byte	0x04, 0x17
        /*009a*/ 	.short	(.L_33 - .L_32)
.L_32:
        /*009c*/ 	.word	0x00000000
        /*00a0*/ 	.short	0x0003
        /*00a2*/ 	.short	0x0018
        /*00a4*/ 	.byte	0x00, 0xf5, 0x21, 0x00


	//----- nvinfo : EIATTR_KPARAM_INFO
	.align		4
.L_33:
        /*00a8*/ 	.byte	0x04, 0x17
        /*00aa*/ 	.short	(.L_35 - .L_34)
.L_34:
        /*00ac*/ 	.word	0x00000000
        /*00b0*/ 	.short	0x0002
        /*00b2*/ 	.short	0x0010
        /*00b4*/ 	.byte	0x00, 0xf5, 0x21, 0x00


	//----- nvinfo : EIATTR_KPARAM_INFO
	.align		4
.L_35:
        /*00b8*/ 	.byte	0x04, 0x17
        /*00ba*/ 	.short	(.L_37 - .L_36)
.L_36:
        /*00bc*/ 	.word	0x00000000
        /*00c0*/ 	.short	0x0001
        /*00c2*/ 	.short	0x0008
        /*00c4*/ 	.byte	0x00, 0xf5, 0x21, 0x00


	//----- nvinfo : EIATTR_KPARAM_INFO
	.align		4
.L_37:
        /*00c8*/ 	.byte	0x04, 0x17
        /*00ca*/ 	.short	(.L_39 - .L_38)
.L_38:
        /*00cc*/ 	.word	0x00000000
        /*00d0*/ 	.short	0x0000
        /*00d2*/ 	.short	0x0000
        /*00d4*/ 	.byte	0x00, 0xf0, 0x11, 0x00


	//----- nvinfo : EIATTR_SPARSE_MMA_MASK
	.align		4
.L_39:
        /*00d8*/ 	.byte	0x03, 0x50
        /*00da*/ 	.short	0x0000


	//----- nvinfo : EIATTR_MAXREG_COUNT
	.align		4
        /*00dc*/ 	.byte	0x03, 0x1b
        /*00de*/ 	.short	0x00ff


	//----- nvinfo : EIATTR_MERCURY_ISA_VERSION
	.align		4
        /*00e0*/ 	.byte	0x03, 0x5f
        /*00e2*/ 	.short	0x0101


	//----- nvinfo : EIATTR_VRC_CTA_INIT_COUNT
	.align		4
        /*00e4*/ 	.byte	0x02, 0x4a
	.zero		1
	.zero		1


	//----- nvinfo : EIATTR_EXIT_INSTR_OFFSETS
	.align		4
        /*00e8*/ 	.byte	0x04, 0x1c
        /*00ea*/ 	.short	(.L_41 - .L_40)


	//   ....[0]....
.L_40:
        /*00ec*/ 	.word	0x00000040


	//   ....[1]....
        /*00f0*/ 	.word	0x00000250


	//   ....[2]....
        /*00f4*/ 	.word	0x00002720


	//----- nvinfo : EIATTR_MAX_THREADS
	.align		4
.L_41:
        /*00f8*/ 	.byte	0x04, 0x05
        /*00fa*/ 	.short	(.L_43 - .L_42)
.L_42:
        /*00fc*/ 	.word	0x00000080
        /*0100*/ 	.word	0x00000001
        /*0104*/ 	.word	0x00000001


	//----- nvinfo : EIATTR_CBANK_PARAM_SIZE
	.align		4
.L_43:
        /*0108*/ 	.byte	0x03, 0x19
        /*010a*/ 	.short	0x0050


	//----- nvinfo : EIATTR_PARAM_CBANK
	.align		4
        /*010c*/ 	.byte	0x04, 0x0a
        /*010e*/ 	.short	(.L_45 - .L_44)
	.align		4
.L_44:
        /*0110*/ 	.word	index@(.nv.constant0._Z21hpsi1_rt_stencil_ker1ILi8EEviPKdS1_S1_S1_PK7double2PS2_iiiiii)
        /*0114*/ 	.short	0x0380
        /*0116*/ 	.short	0x0050


	//----- nvinfo : EIATTR_SW_WAR
	.align		4
.L_45:
        /*0118*/ 	.byte	0x04, 0x36
        /*011a*/ 	.short	(.L_47 - .L_46)
.L_46:
        /*011c*/ 	.word	0x00000008
.L_47:


//--------------------- .nv.info._Z21hpsi1_rt_stencil_ker2iPKdS0_PK7double2PS1_iiiiiiPKi --------------------------
	.section	.nv.info._Z21hpsi1_rt_stencil_ker2iPKdS0_PK7double2PS1_iiiiiiPKi,"",@"SHT_CUDA_INFO"
	.sectionflags	@""
	.align	4


	//----- nvinfo : EIATTR_CUDA_API_VERSION
	.align		4
        /*0000*/ 	.byte	0x04, 0x37
        /*0002*/ 	.short	(.L_49 - .L_48)
.L_48:
        /*0004*/ 	.word	0x00000082


	//----- nvinfo : EIATTR_KPARAM_INFO
	.align		4
.L_49:
        /*0008*/ 	.byte	0x04, 0x17
        /*000a*/ 	.short	(.L_51 - .L_50)
.L_50:
        /*000c*/ 	.word	0x00000000
        /*0010*/ 	.short	0x000b
        /*0012*/ 	.short	0x0040
        /*0014*/ 	.byte	0x00, 0xf5, 0x21, 0x00


	//----- nvinfo : EIATTR_KPARAM_INFO
	.align		4
.L_51:
        /*0018*/ 	.byte	0x04, 0x17
        /*001a*/ 	.short	(.L_53 - .L_52)
.L_52:
        /*001c*/ 	.word	0x00000000
        /*0020*/ 	.short	0x000a
        /*0022*/ 	.short	0x003c
        /*0024*/ 	.byte	0x00, 0xf0, 0x11, 0x00


	//----- nvinfo : EIATTR_KPARAM_INFO
	.align		4
.L_53:
        /*0028*/ 	.byte	0x04, 0x17
        /*002a*/ 	.short	(.L_55 - .L_54)
.L_54:
        /*002c*/ 	.word	0x00000000
        /*0030*/ 	.short	0x0009
        /*0032*/ 	.short	0x0038
        /*0034*/ 	.byte	0x00, 0xf0, 0x11, 0x00


	//----- nvinfo : EIATTR_KPARAM_INFO
	.align		4
.L_55:
        /*0038*/ 	.byte	0x04, 0x17
        /*003a*/ 	.short	(.L_57 - .L_56)
.L_56:
        /*003c*/ 	.word	0x00000000
        /*0040*/ 	.short	0x0008
        /*0042*/ 	.short	0x0034
        /*0044*/ 	.byte	0x00, 0xf0, 0x11, 0x00


	//----- nvinfo : EIATTR_KPARAM_INFO
	.align		4
.L_57:
        /*0048*/ 	.byte	0x04, 0x17
        /*004a*/ 	.short	(.L_59 - .L_58)
.L_58:
        /*004c*/ 	.word	0x00000000
        /*0050*/ 	.short	0x0007
        /*0052*/ 	.short	0x0030
        /*0054*/ 	.byte	0x00, 0xf0, 0x11, 0x00


	//----- nvinfo : EIATTR_KPARAM_INFO
	.align		4
.L_59:
        /*0058*/ 	.byte	0x04, 0x17
        /*005a*/ 	.short	(.L_61 - .L_60)
.L_60:
        /*005c*/ 	.word	0x00000000
        /*0060*/ 	.short	0x0006
        /*0062*/ 	.short	0x002c
        /*0064*/ 	.byte	0x00, 0xf0, 0x11, 0x00


	//----- nvinfo : EIATTR_KPARAM_INFO
	.align		4
.L_61:
        /*0068*/ 	.byte	0x04, 0x17
        /*006a*/ 	.short	(.L_63 - .L_62)
.L_62:
        /*006c*/ 	.word	0x00000000
        /*0070*/ 	.short	0x0005
        /*0072*/ 	.short	0x0028
        /*0074*/ 	.byte	0x00, 0xf0, 0x11, 0x00


	//----- nvinfo : EIATTR_KPARAM_INFO
	.align		4
.L_63:
        /*0078*/ 	.byte	0x04, 0x17
        /*007a*/ 	.short	(.L_65 - .L_64)
.L_64:
        /*007c*/ 	.word	0x00000000
        /*0080*/ 	.short	0x0004
        /*0082*/ 	.short	0x0020
        /*0084*/ 	.byte	0x00, 0xf5, 0x21, 0x00


	//----- nvinfo : EIATTR_KPARAM_INFO
	.align		4
.L_65:
        /*0088*/ 	.byte	0x04, 0x17
        /*008a*/ 	.short	(.L_67 - .L_66)
.L_66:
        /*008c*/ 	.word	0x00000000
        /*0090*/ 	.short	0x0003
        /*0092*/ 	.short	0x0018
        /*0094*/ 	.byte	0x00, 0xf5, 0x21, 0x00


	//----- nvinfo : EIATTR_KPARAM_INFO
	.align		4
.L_67:
        /*0098*/ 	.byte	0x04, 0x17
        /*009a*/ 	.short	(.L_69 - .L_68)
.L_68:
        /*009c*/ 	.word	0x00000000
        /*00a0*/ 	.short	0x0002
        /*00a2*/ 	.short	0x0010
        /*00a4*/ 	.byte	0x00, 0xf5, 0x21, 0x00


	//----- nvinfo : EIATTR_KPARAM_INFO
	.align		4
.L_69:
        /*00a8*/ 	.byte	0x04, 0x17
        /*00aa*/ 	.short	(.L_71 - .L_70)
.L_70:
        /*00ac*/ 	.word	0x00000000
        /*00b0*/ 	.short	0x0001
        /*00b2*/ 	.short	0x0008
        /*00b4*/ 	.byte	0x00, 0xf5, 0x21, 0x00


	//----- nvinfo : EIATTR_KPARAM_INFO
	.align		4
.L_71:
        /*00b8*/ 	.byte	0x04, 0x17
        /*00ba*/ 	.short	(.L_73 - .L_72)
.L_72:
        /*00bc*/ 	.word	0x00000000
        /*00c0*/ 	.short	0x0000
        /*00c2*/ 	.short	0x0000
        /*00c4*/ 	.byte	0x00, 0xf0, 0x11, 0x00


	//----- nvinfo : EIATTR_SPARSE_MMA_MASK
	.align		4
.L_73:
        /*00c8*/ 	.byte	0x03, 0x50
        /*00ca*/ 	.short	0x0000


	//----- nvinfo : EIATTR_MAXREG_COUNT
	.align		4
        /*00cc*/ 	.byte	0x03, 0x1b
        /*00ce*/ 	.short	0x0080


	//----- nvinfo : EIATTR_MERCURY_ISA_VERSION
	.align		4
        /*00d0*/ 	.byte	0x03, 0x5f
        /*00d2*/ 	.short	0x0101


	//----- nvinfo : EIATTR_VRC_CTA_INIT_COUNT
	.align		4
        /*00d4*/ 	.byte	0x02, 0x4a
	.zero		1
	.zero		1


	//----- nvinfo : EIATTR_EXIT_INSTR_OFFSETS
	.align		4
        /*00d8*/ 	.byte	0x04, 0x1c
        /*00da*/ 	.short	(.L_75 - .L_74)


	//   ....[0]....
.L_74:
        /*00dc*/ 	.word	0x00000040


	//   ....[1]....
        /*00e0*/ 	.word	0x00000230


	//   ....[2]....
        /*00e4*/ 	.word	0x00000260


	//   ....[3]....
        /*00e8*/ 	.word	0x000010e0


	//----- nvinfo : EIATTR_MAX_THREADS
	.align		4
.L_75:
        /*00ec*/ 	.byte	0x04, 0x05
        /*00ee*/ 	.short	(.L_77 - .L_76)
.L_76:
        /*00f0*/ 	.word	0x00000080
        /*00f4*/ 	.word	0x00000001
        /*00f8*/ 	.word	0x00000001


	//----- nvinfo : EIATTR_CBANK_PARAM_SIZE
	.align		4
.L_77:
        /*00fc*/ 	.byte	0x03, 0x19
        /*00fe*/ 	.short	0x0048


	//----- nvinfo : EIATTR_PARAM_CBANK
	.align		4
        /*0100*/ 	.byte	0x04, 0x0a
        /*0102*/ 	.short	(.L_79 - .L_78)
	.align		4
.L_78:
        /*0104*/ 	.word	index@(.nv.constant0._Z21hpsi1_rt_stencil_ker2iPKdS0_PK7double2PS1_iiiiiiPKi)
        /*0108*/ 	.short	0x0380
        /*010a*/ 	.short	0x0048


	//----- nvinfo : EIATTR_SW_WAR
	.align		4
.L_79:
        /*010c*/ 	.byte	0x04, 0x36
        /*010e*/ 	.short	(.L_81 - .L_80)
.L_80:
        /*0110*/ 	.word	0x00000008
.L_81:


//--------------------- .nv.callgraph             --------------------------
	.section	.nv.callgraph,"",@"SHT_CUDA_CALLGRAPH"
	.align	4
	.sectionentsize	8
	.align		4
        /*0000*/ 	.word	0x00000000
	.align		4
        /*0004*/ 	.word	0xffffffff
	.align		4
        /*0008*/ 	.word	0x00000000
	.align		4
        /*000c*/ 	.word	0xfffffffe
	.align		4
        /*0010*/ 	.word	0x00000000
	.align		4
        /*0014*/ 	.word	0xfffffffd
	.align		4
        /*0018*/ 	.word	0x00000000
	.align		4
        /*001c*/ 	.word	0xfffffffc


//--------------------- .text._Z21hpsi1_rt_stencil_ker1ILi8EEviPKdS1_S1_S1_PK7double2PS2_iiiiii --------------------------
	.section	.text._Z21hpsi1_rt_stencil_ker1ILi8EEviPKdS1_S1_S1_PK7double2PS2_iiiiii,"ax",@progbits
	.align	128
        .global         _Z21hpsi1_rt_stencil_ker1ILi8EEviPKdS1_S1_S1_PK7double2PS2_iiiiii
        .type           _Z21hpsi1_rt_stencil_ker1ILi8EEviPKdS1_S1_S1_PK7double2PS2_iiiiii,@function
        .size           _Z21hpsi1_rt_stencil_ker1ILi8EEviPKdS1_S1_S1_PK7double2PS2_iiiiii,(.L_x_4 - _Z21hpsi1_rt_stencil_ker1ILi8EEviPKdS1_S1_S1_PK7double2PS2_iiiiii)
        .other          _Z21hpsi1_rt_stencil_ker1ILi8EEviPKdS1_S1_S1_PK7double2PS2_iiiiii,@"STO_CUDA_ENTRY STV_DEFAULT"
_Z21hpsi1_rt_stencil_ker1ILi8EEviPKdS1_S1_S1_PK7double2PS2_iiiiii:
.text._Z21hpsi1_rt_stencil_ker1ILi8EEviPKdS1_S1_S1_PK7double2PS2_iiiiii:
[----:B------:R-:W-:Y:S01]  /*0000*/  LDC R1, c[0x0][0x37c] ;  /* 0x0000df00ff017b82 */ /* 0x000fe20000000800 */
[----:B------:R-:W0:Y:S01]  /*0010*/  S2R R9, SR_CTAID.Y ;  /* 0x0000000000097919 */ /* 0x000e220000002600 */
[----:B------:R-:W0:Y:S02]  /*0020*/  LDCU UR4, c[0x0][0x380] ;  /* 0x00007000ff0477ac */ /* 0x000e240008000800 */
[----:B0-----:R-:W-:-:S13]  /*0030*/  ISETP.GE.AND P0, PT, R9, UR4, PT ;  /* 0x0000000409007c0c */ /* 0x001fda000bf06270 */
[----:B------:R-:W-:Y:S05]  /*0040*/  @P0 EXIT ;  /* 0x000000000000094d */ /* 0x000fea0003800000 */
[----:B------:R-:W0:Y:S01]  /*0050*/  LDC R11, c[0x0][0x3cc] ;  /* 0x0000f300ff0b7b82 */ /* 0x000e220000000800 */
[----:B------:R-:W1:Y:S01]  /*0060*/  S2R R6, SR_TID.X ;  /* 0x0000000000067919 */ /* 0x000e620000002100 */
[----:B------:R-:W1:Y:S01]  /*0070*/  LDCU UR4, c[0x0][0x360] ;  /* 0x00006c00ff0477ac */ /* 0x000e620008000800 */
[----:B------:R-:W1:Y:S01]  /*0080*/  S2R R5, SR_CTAID.X ;  /* 0x0000000000057919 */ /* 0x000e620000002500 */
[----:B0-----:R-:W-:-:S04]  /*0090*/  IABS R7, R11 ;  /* 0x0000000b00077213 */ /* 0x001fc80000000000 */
[----:B------:R-:W0:Y:S01]  /*00a0*/  I2F.RP R0, R7 ;  /* 0x0000000700007306 */ /* 0x000e220000209400 */
[----:B-1----:R-:W-:Y:S01]  /*00b0*/  IMAD R6, R5, UR4, R6 ;  /* 0x0000000405067c24 */ /* 0x002fe2000f8e0206 */
[----:B------:R-:W1:Y:S06]  /*00c0*/  LDCU UR4, c[0x0][0x3c8] ;  /* 0x00007900ff0477ac */ /* 0x000e6c0008000800 */
[----:B0-----:R-:W0:Y:S02]  /*00d0*/  MUFU.RCP R0, R0 ;  /* 0x0000000000007308 */ /* 0x001e240000001000 */
[----:B0-----:R-:W-:-:S06]  /*00e0*/  VIADD R2, R0, 0xffffffe ;  /* 0x0ffffffe00027836 */ /* 0x001fcc0000000000 */
[----:B------:R0:W2:Y:S02]  /*00f0*/  F2I.FTZ.U32.TRUNC.NTZ R3, R2 ;  /* 0x0000000200037305 */ /* 0x0000a4000021f000 */
[----:B0-----:R-:W-:Y:S02]  /*0100*/  IMAD.MOV.U32 R2, RZ, RZ, RZ ;  /* 0x000000ffff027224 */ /* 0x001fe400078e00ff */
[----:B--2---:R-:W-:-:S04]  /*0110*/  IMAD.MOV R4, RZ, RZ, -R3 ;  /* 0x000000ffff047224 */ /* 0x004fc800078e0a03 */
[----:B------:R-:W-:Y:S01]  /*0120*/  IMAD R5, R4, R7, RZ ;  /* 0x0000000704057224 */ /* 0x000fe200078e02ff */
[----:B------:R-:W-:-:S03]  /*0130*/  IABS R4, R6 ;  /* 0x0000000600047213 */ /* 0x000fc60000000000 */
[----:B------:R-:W-:-:S06]  /*0140*/  IMAD.HI.U32 R3, R3, R5, R2 ;  /* 0x0000000503037227 */ /* 0x000fcc00078e0002 */
[----:B------:R-:W-:Y:S02]  /*0150*/  IMAD.HI.U32 R0, R3, R4, RZ ;  /* 0x0000000403007227 */ /* 0x000fe400078e00ff */
[----:B------:R-:W0:Y:S02]  /*0160*/  LDC R3, c[0x0][0x3c4] ;  /* 0x0000f100ff037b82 */ /* 0x000e240000000800 */
[----:B------:R-:W-:-:S04]  /*0170*/  IMAD.MOV R2, RZ, RZ, -R0 ;  /* 0x000000ffff027224 */ /* 0x000fc800078e0a00 */
[----:B------:R-:W-:-:S05]  /*0180*/  IMAD R2, R7, R2, R4 ;  /* 0x0000000207027224 */ /* 0x000fca00078e0204 */
[----:B------:R-:W-:-:S13]  /*0190*/  ISETP.GT.U32.AND P1, PT, R7, R2, PT ;  /* 0x000000020700720c */ /* 0x000fda0003f24070 */
[-C--:B------:R-:W-:Y:S01]  /*01a0*/  @!P1 IADD3 R2, PT, PT, R2, -R7.reuse, RZ ;  /* 0x8000000702029210 */ /* 0x080fe20007ffe0ff */
[----:B------:R-:W-:Y:S01]  /*01b0*/  @!P1 VIADD R0, R0, 0x1 ;  /* 0x0000000100009836 */ /* 0x000fe20000000000 */
[----:B------:R-:W-:Y:S02]  /*01c0*/  ISETP.NE.AND P1, PT, R11, RZ, PT ;  /* 0x000000ff0b00720c */ /* 0x000fe40003f25270 */
[----:B------:R-:W-:Y:S02]  /*01d0*/  ISETP.GE.U32.AND P0, PT, R2, R7, PT ;  /* 0x000000070200720c */ /* 0x000fe40003f06070 */
[----:B------:R-:W-:-:S04]  /*01e0*/  LOP3.LUT R2, R6, R11, RZ, 0x3c, !PT ;  /* 0x0000000b06027212 */ /* 0x000fc800078e3cff */
[----:B------:R-:W-:-:S07]  /*01f0*/  ISETP.GE.AND P2, PT, R2, RZ, PT ;  /* 0x000000ff0200720c */ /* 0x000fce0003f46270 */
[----:B------:R-:W-:Y:S01]  /*0200*/  @P0 VIADD R0, R0, 0x1 ;  /* 0x0000000100000836 */ /* 0x000fe20000000000 */
[----:B0-----:R-:W-:-:S05]  /*0210*/  ISETP.GE.AND P0, PT, R3, 0x1, PT ;  /* 0x000000010300780c */ /* 0x001fca0003f06270 */
[----:B------:R-:W-:Y:S01]  /*0220*/  @!P2 IMAD.MOV R0, RZ, RZ, -R0 ;  /* 0x000000ffff00a224 */ /* 0x000fe200078e0a00 */
[----:B------:R-:W-:-:S04]  /*0230*/  @!P1 LOP3.LUT R0, RZ, R11, RZ, 0x33, !PT ;  /* 0x0000000bff009212 */ /* 0x000fc800078e33ff */
[----:B-1----:R-:W-:-:S13]  /*0240*/  ISETP.GE.OR P0, PT, R0, UR4, !P0 ;  /* 0x0000000400007c0c */ /* 0x002fda000c706670 */
[----:B------:R-:W-:Y:S05]  /*0250*/  @P0 EXIT ;  /* 0x000000000000094d */ /* 0x000fea0003800000 */
[----:B------:R-:W0:Y:S01]  /*0260*/  LDC.64 R2, c[0x0][0x398] ;  /* 0x0000e600ff027b82 */ /* 0x000e220000000a00 */
[----:B------:R-:W0:Y:S01]  /*0270*/  LDCU.64 UR4, c[0x0][0x358] ;  /* 0x00006b00ff0477ac */ /* 0x000e220008000a00 */
[----:B------:R-:W1:Y:S06]  /*0280*/  LDCU UR6, c[0x0][0x3b8] ;  /* 0x00007700ff0677ac */ /* 0x000e6c0008000800 */
[----:B------:R-:W2:Y:S01]  /*0290*/  LDC.64 R18, c[0x0][0x388] ;  /* 0x0000e200ff127b82 */ /* 0x000ea20000000a00 */
[----:B------:R-:W3:Y:S01]  /*02a0*/  LDCU UR7, c[0x0][0x3bc] ;  /* 0x00007780ff0777ac */ /* 0x000ee20008000800 */
[----:B------:R-:W4:Y:S06]  /*02b0*/  LDCU UR8, c[0x0][0x3c0] ;  /* 0x00007800ff0877ac */ /* 0x000f2c0008000800 */
[----:B------:R-:W1:Y:S01]  /*02c0*/  LDC.64 R4, c[0x0][0x3a0] ;  /* 0x0000e800ff047b82 */ /* 0x000e620000000a00 */
[C---:B------:R-:W-:Y:S01]  /*02d0*/  IMAD R7, R9.reuse, 0xc, RZ ;  /* 0x0000000c09077824 */ /* 0x040fe200078e02ff */
[----:B------:R-:W0:Y:S01]  /*02e0*/  LDCU UR9, c[0x0][0x3bc] ;  /* 0x00007780ff0977ac */ /* 0x000e220008000800 */
[----:B------:R-:W0:Y:S02]  /*02f0*/  LDCU.64 UR10, c[0x0][0x3a8] ;  /* 0x00007500ff0a77ac */ /* 0x000e240008000a00 */
[----:B0-----:R-:W4:Y:S03]  /*0300*/  LDG.E.64.CONSTANT R26, desc[UR4][R2.64+0x18] ;  /* 0x00001804021a7981 */ /* 0x001f26000c1e9b00 */
[----:B------:R-:W0:Y:S01]  /*0310*/  LDC.64 R20, c[0x0][0x390] ;  /* 0x0000e400ff147b82 */ /* 0x000e220000000a00 */
[----:B------:R-:W4:Y:S04]  /*0320*/  LDG.E.64.CONSTANT R76, desc[UR4][R2.64+0x10] ;  /* 0x00001004024c7981 */ /* 0x000f28000c1e9b00 */
[----:B------:R-:W4:Y:S01]  /*0330*/  LDG.E.64.CONSTANT R78, desc[UR4][R2.64+0x8] ;  /* 0x00000804024e7981 */ /* 0x000f22000c1e9b00 */
[----:B--2---:R-:W-:-:S02]  /*0340*/  IMAD.WIDE.U32 R18, R9, 0x8, R18 ;  /* 0x0000000809127825 */ /* 0x004fc400078e0012 */
[----:B------:R-:W2:Y:S01]  /*0350*/  LDC.64 R22, c[0x0][0x3c0] ;  /* 0x0000f000ff167b82 */ /* 0x000ea20000000a00 */
[----:B------:R3:W2:Y:S04]  /*0360*/  LDG.E.64.CONSTANT R80, desc[UR4][R2.64] ;  /* 0x0000000402507981 */ /* 0x0006a8000c1e9b00 */
[----:B------:R-:W5:Y:S01]  /*0370*/  LDG.E.64.CONSTANT R18, desc[UR4][R18.64] ;  /* 0x0000000412127981 */ /* 0x000f62000c1e9b00 */
[----:B-1----:R-:W-:Y:S02]  /*0380*/  IMAD.WIDE.U32 R4, R7, 0x8, R4 ;  /* 0x0000000807047825 */ /* 0x002fe400078e0004 */
[----:B------:R-:W1:Y:S02]  /*0390*/  LDC.64 R24, c[0x0][0x3c8] ;  /* 0x0000f200ff187b82 */ /* 0x000e640000000a00 */
[----:B---3--:R-:W-:Y:S01]  /*03a0*/  IMAD R2, R9, UR6, RZ ;  /* 0x0000000609027c24 */ /* 0x008fe2000f8e02ff */
[----:B------:R-:W5:Y:S03]  /*03b0*/  LDG.E.64.CONSTANT R84, desc[UR4][R4.64+0x18] ;  /* 0x0000180404547981 */ /* 0x000f66000c1e9b00 */
[----:B------:R-:W-:Y:S01]  /*03c0*/  IMAD R3, R2, UR7, RZ ;  /* 0x0000000702037c24 */ /* 0x000fe2000f8e02ff */
[----:B------:R-:W5:Y:S03]  /*03d0*/  LDG.E.64.CONSTANT R12, desc[UR4][R4.64+0x10] ;  /* 0x00001004040c7981 */ /* 0x000f66000c1e9b00 */
[----:B----4-:R-:W-:Y:S01]  /*03e0*/  IMAD R3, R3, UR8, RZ ;  /* 0x0000000803037c24 */ /* 0x010fe2000f8e02ff */
[----:B------:R-:W5:Y:S04]  /*03f0*/  LDG.E.64.CONSTANT R14, desc[UR4][R4.64+0x8] ;  /* 0x00000804040e7981 */ /* 0x000f68000c1e9b00 */
[----:B------:R3:W5:Y:S01]  /*0400*/  LDG.E.64.CONSTANT R16, desc[UR4][R4.64] ;  /* 0x0000000404107981 */ /* 0x000762000c1e9b00 */
[----:B------:R-:W-:Y:S01]  /*0410*/  MOV R83, RZ ;  /* 0x000000ff00537202 */ /* 0x000fe20000000f00 */
[----:B---3--:R-:W-:Y:S01]  /*0420*/  IMAD.MOV R4, RZ, RZ, -R0 ;  /* 0x000000ffff047224 */ /* 0x008fe200078e0a00 */
[----:B------:R-:W-:-:S03]  /*0430*/  SHF.R.S32.HI R5, RZ, 0x1f, R3 ;  /* 0x0000001fff057819 */ /* 0x000fc60000011403 */
[----:B------:R-:W-:Y:S01]  /*0440*/  IMAD R4, R11, R4, R6 ;  /* 0x000000040b047224 */ /* 0x000fe200078e0206 */
[----:B------:R-:W-:Y:S02]  /*0450*/  DMUL R26, R26, -0.5 ;  /* 0xbfe000001a1a7828 */ /* 0x000fe40000000000 */
[----:B------:R-:W-:Y:S02]  /*0460*/  DMUL R76, R76, -0.5 ;  /* 0xbfe000004c4c7828 */ /* 0x000fe40000000000 */
[----:B------:R-:W-:Y:S02]  /*0470*/  DMUL R78, R78, -0.5 ;  /* 0xbfe000004e4e7828 */ /* 0x000fe40000000000 */
[----:B012---:R-:W-:-:S11]  /*0480*/  DMUL R80, R80, -0.5 ;  /* 0xbfe0000050507828 */ /* 0x007fd60000000000 */
.L_x_0:
[C---:B------:R-:W-:Y:S02]  /*0490*/  VIADD R6, R83.reuse, 0xfffffffc ;  /* 0xfffffffc53067836 */ /* 0x040fe40000000000 */
[----:B0-----:R-:W-:-:S03]  /*04a0*/  VIADD R8, R83, 0xfffffffd ;  /* 0xfffffffd53087836 */ /* 0x001fc60000000000 */
[-C--:B------:R-:W-:Y:S02]  /*04b0*/  ISETP.GE.AND P0, PT, R6, R23.reuse, PT ;  /* 0x000000170600720c */ /* 0x080fe40003f06270 */
[----:B------:R-:W-:Y:S02]  /*04c0*/  ISETP.GE.AND P1, PT, R8, R23, PT ;  /* 0x000000170800720c */ /* 0x000fe40003f26270 */
[----:B------:R-:W-:Y:S02]  /*04d0*/  SEL R7, R23, RZ, P0 ;  /* 0x000000ff17077207 */ /* 0x000fe40000000000 */
[----:B------:R-:W-:-:S03]  /*04e0*/  ISETP.NE.AND P0, PT, R83, RZ, PT ;  /* 0x000000ff5300720c */ /* 0x000fc60003f05270 */
[----:B------:R-:W-:-:S05]  /*04f0*/  IMAD.MOV R10, RZ, RZ, -R7 ;  /* 0x000000ffff0a7224 */ /* 0x000fca00078e0a07 */
[----:B------:R-:W-:Y:S01]  /*0500*/  SEL R7, R10, R23, P0 ;  /* 0x000000170a077207 */ /* 0x000fe20000000000 */
[----:B------:R-:W-:-:S03]  /*0510*/  VIADD R10, R83, 0xfffffffe ;  /* 0xfffffffe530a7836 */ /* 0x000fc60000000000 */
[----:B------:R-:W-:Y:S02]  /*0520*/  IADD3 R7, PT, PT, R6, R7, RZ ;  /* 0x0000000706077210 */ /* 0x000fe40007ffe0ff */
[----:B------:R-:W-:Y:S02]  /*0530*/  SEL R6, R23, RZ, P1 ;  /* 0x000000ff17067207 */ /* 0x000fe40000800000 */
[----:B------:R-:W-:Y:S01]  /*0540*/  ISETP.GE.AND P1, PT, R10, R23, PT ;  /* 0x000000170a00720c */ /* 0x000fe20003f26270 */
[----:B------:R-:W-:Y:S02]  /*0550*/  IMAD R7, R7, UR9, R0 ;  /* 0x0000000907077c24 */ /* 0x000fe4000f8e0200 */
[----:B------:R-:W-:Y:S01]  /*0560*/  IMAD.MOV R28, RZ, RZ, -R6 ;  /* 0x000000ffff1c7224 */ /* 0x000fe200078e0a06 */
[----:B------:R-:W-:Y:S01]  /*0570*/  SEL R9, R23, RZ, P1 ;  /* 0x000000ff17097207 */ /* 0x000fe20000800000 */
[----:B------:R-:W-:-:S03]  /*0580*/  IMAD R6, R7, R22, R4 ;  /* 0x0000001607067224 */ /* 0x000fc600078e0204 */
[----:B------:R-:W-:Y:S02]  /*0590*/  SEL R7, R28, R23, P0 ;  /* 0x000000171c077207 */ /* 0x000fe40000000000 */
[----:B------:R-:W-:-:S03]  /*05a0*/  IADD3 R11, P2, PT, R3, R6, RZ ;  /* 0x00000006030b7210 */ /* 0x000fc60007f5e0ff */
[----:B------:R-:W-:Y:S01]  /*05b0*/  IMAD.IADD R7, R8, 0x1, R7 ;  /* 0x0000000108077824 */ /* 0x000fe200078e0207 */
[----:B------:R-:W-:Y:S02]  /*05c0*/  LEA.HI.X.SX32 R6, R6, R5, 0x1, P2 ;  /* 0x0000000506067211 */ /* 0x000fe400010f0eff */
[----:B------:R-:W-:Y:S01]  /*05d0*/  LEA R68, P1, R11, UR10, 0x4 ;  /* 0x0000000a0b447c11 */ /* 0x000fe2000f8220ff */
[----:B------:R-:W-:Y:S01]  /*05e0*/  IMAD R7, R7, UR9, R0 ;  /* 0x0000000907077c24 */ /* 0x000fe2000f8e0200 */
[----:B------:R-:W-:Y:S02]  /*05f0*/  IADD3 R8, PT, PT, -R9, RZ, RZ ;  /* 0x000000ff09087210 */ /* 0x000fe40007ffe1ff */
[----:B------:R-:W-:Y:S01]  /*0600*/  LEA.HI.X R69, R11, UR11, R6, 0x4, P1 ;  /* 0x0000000b0b457c11 */ /* 0x000fe200088f2406 */
[----:B------:R-:W-:Y:S01]  /*0610*/  IMAD R6, R7, R22, R4 ;  /* 0x0000001607067224 */ /* 0x000fe200078e0204 */
[----:B------:R-:W-:-:S04]  /*0620*/  SEL R9, R8, R23, P0 ;  /* 0x0000001708097207 */ /* 0x000fc80000000000 */
[----:B------:R-:W2:Y:S01]  /*0630*/  LDG.E.128.CONSTANT R68, desc[UR4][R68.64] ;  /* 0x0000000444447981 */ /* 0x000ea2000c1e9d00 */
[----:B------:R-:W-:Y:S01]  /*0640*/  ISETP.GT.AND P1, PT, R83, R23, PT ;  /* 0x000000175300720c */ /* 0x000fe20003f24270 */
[----:B------:R-:W-:Y:S01]  /*0650*/  IMAD.IADD R9, R10, 0x1, R9 ;  /* 0x000000010a097824 */ /* 0x000fe200078e0209 */
[----:B------:R-:W-:Y:S02]  /*0660*/  IADD3 R8, P2, PT, R3, R6, RZ ;  /* 0x0000000603087210 */ /* 0x000fe40007f5e0ff */
[----:B------:R-:W-:Y:S01]  /*0670*/  SEL R7, R23, RZ, P1 ;  /* 0x000000ff17077207 */ /* 0x000fe20000800000 */
[----:B------:R-:W-:Y:S01]  /*0680*/  IMAD R9, R9, UR9, R0 ;  /* 0x0000000909097c24 */ /* 0x000fe2000f8e0200 */
[----:B------:R-:W-:Y:S02]  /*0690*/  LEA.HI.X.SX32 R11, R6, R5, 0x1, P2 ;  /* 0x00000005060b7211 */ /* 0x000fe400010f0eff */
[----:B------:R-:W-:Y:S01]  /*06a0*/  LEA R72, P1, R8, UR10, 0x4 ;  /* 0x0000000a08487c11 */ /* 0x000fe2000f8220ff */
[----:B------:R-:W-:-:S02]  /*06b0*/  IMAD.MOV R10, RZ, RZ, -R7 ;  /* 0x000000ffff0a7224 */ /* 0x000fc400078e0a07 */
[----:B------:R-:W-:Y:S01]  /*06c0*/  IMAD R6, R9, R22, R4 ;  /* 0x0000001609067224 */ /* 0x000fe200078e0204 */
[----:B------:R-:W-:Y:S02]  /*06d0*/  LEA.HI.X R73, R8, UR11, R11, 0x4, P1 ;  /* 0x0000000b08497c11 */ /* 0x000fe400088f240b */
[----:B------:R-:W-:Y:S02]  /*06e0*/  SEL R8, R10, R23, P0 ;  /* 0x000000170a087207 */ /* 0x000fe40000000000 */
[----:B------:R-:W-:Y:S02]  /*06f0*/  IADD3 R9, P0, PT, R3, R6, RZ ;  /* 0x0000000603097210 */ /* 0x000fe40007f1e0ff */
[----:B------:R-:W3:Y:S01]  /*0700*/  LDG.E.128.CONSTANT R72, desc[UR4][R72.64] ;  /* 0x0000000448487981 */ /* 0x000ee2000c1e9d00 */
[----:B------:R-:W-:Y:S02]  /*0710*/  IADD3 R7, PT, PT, R83, -0x1, R8 ;  /* 0xffffffff53077810 */ /* 0x000fe40007ffe008 */
[----:B------:R-:W-:-:S02]  /*0720*/  LEA.HI.X.SX32 R6, R6, R5, 0x1, P0 ;  /* 0x0000000506067211 */ /* 0x000fc400000f0eff */
[----:B------:R-:W-:Y:S01]  /*0730*/  LEA R28, P0, R9, UR10, 0x4 ;  /* 0x0000000a091c7c11 */ /* 0x000fe2000f8020ff */
[----:B------:R-:W-:-:S03]  /*0740*/  IMAD R7, R7, UR9, R0 ;  /* 0x0000000907077c24 */ /* 0x000fc6000f8e0200 */
[----:B------:R-:W-:Y:S01]  /*0750*/  LEA.HI.X R29, R9, UR11, R6, 0x4, P0 ;  /* 0x0000000b091d7c11 */ /* 0x000fe200080f2406 */
[----:B------:R-:W-:-:S05]  /*0760*/  IMAD R6, R7, R22, R4 ;  /* 0x0000001607067224 */ /* 0x000fca00078e0204 */
[----:B------:R-:W4:Y:S01]  /*0770*/  LDG.E.128.CONSTANT R28, desc[UR4][R28.64] ;  /* 0x000000041c1c7981 */ /* 0x000f22000c1e9d00 */
[----:B------:R-:W-:-:S04]  /*0780*/  IADD3 R7, P0, PT, R3, R6, RZ ;  /* 0x0000000603077210 */ /* 0x000fc80007f1e0ff */
[----:B------:R-:W-:Y:S02]  /*0790*/  LEA.HI.X.SX32 R6, R6, R5, 0x1, P0 ;  /* 0x0000000506067211 */ /* 0x000fe400000f0eff */
[----:B------:R-:W-:-:S04]  /*07a0*/  LEA R32, P0, R7, UR10, 0x4 ;  /* 0x0000000a07207c11 */ /* 0x000fc8000f8020ff */
[----:B------:R-:W-:Y:S02]  /*07b0*/  LEA.HI.X R33, R7, UR11, R6, 0x4, P0 ;  /* 0x0000000b07217c11 */ /* 0x000fe400080f2406 */
[----:B------:R-:W-:-:S04]  /*07c0*/  ISETP.GE.AND P0, PT, R83, R23, PT ;  /* 0x000000175300720c */ /* 0x000fc80003f06270 */
[----:B------:R-:W4:Y:S01]  /*07d0*/  LDG.E.128.CONSTANT R32, desc[UR4][R32.64] ;  /* 0x0000000420207981 */ /* 0x000f22000c1e9d00 */
[----:B------:R-:W-:Y:S02]  /*07e0*/  SEL R6, R23, RZ, P0 ;  /* 0x000000ff17067207 */ /* 0x000fe40000000000 */
[----:B------:R-:W-:-:S03]  /*07f0*/  IADD3 R88, PT, PT, R83, 0x1, RZ ;  /* 0x0000000153587810 */ /* 0x000fc60007ffe0ff */
[----:B------:R-:W-:Y:S01]  /*0800*/  IMAD.IADD R7, R83, 0x1, -R6 ;  /* 0x0000000153077824 */ /* 0x000fe200078e0a06 */
[----:B------:R-:W-:-:S03]  /*0810*/  ISETP.GE.AND P0, PT, R88, R23, PT ;  /* 0x000000175800720c */ /* 0x000fc60003f06270 */
[----:B------:R-:W-:-:S04]  /*0820*/  IMAD R9, R7, UR9, R0 ;  /* 0x0000000907097c24 */ /* 0x000fc8000f8e0200 */
[----:B------:R-:W-:Y:S01]  /*0830*/  IMAD R6, R9, R22, R4 ;  /* 0x0000001609067224 */ /* 0x000fe200078e0204 */
[----:B------:R-:W-:-:S04]  /*0840*/  SEL R9, R23, RZ, P0 ;  /* 0x000000ff17097207 */ /* 0x000fc80000000000 */
[----:B------:R-:W-:Y:S01]  /*0850*/  IADD3 R8, P0, PT, R3, R6, RZ ;  /* 0x0000000603087210 */ /* 0x000fe20007f1e0ff */
[----:B------:R-:W-:-:S03]  /*0860*/  IMAD.IADD R9, R88, 0x1, -R9 ;  /* 0x0000000158097824 */ /* 0x000fc600078e0a09 */
[----:B------:R-:W-:Y:S01]  /*0870*/  LEA.HI.X.SX32 R11, R6, R5, 0x1, P0 ;  /* 0x00000005060b7211 */ /* 0x000fe200000f0eff */
[-CC-:B------:R-:W-:Y:S01]  /*0880*/  IMAD R6, R9, R24.reuse, R0.reuse ;  /* 0x0000001809067224 */ /* 0x180fe200078e0200 */
[C---:B------:R-:W-:Y:S01]  /*0890*/  LEA R36, P0, R8.reuse, UR10, 0x4 ;  /* 0x0000000a08247c11 */ /* 0x040fe2000f8020ff */
[--C-:B------:R-:W-:Y:S02]  /*08a0*/  IMAD R7, R7, R24, R0.reuse ;  /* 0x0000001807077224 */ /* 0x100fe400078e0200 */
[----:B------:R-:W-:Y:S02]  /*08b0*/  VIADD R82, R83, 0x2 ;  /* 0x0000000253527836 */ /* 0x000fe40000000000 */
[----:B------:R-:W-:Y:S01]  /*08c0*/  IMAD R9, R9, UR9, R0 ;  /* 0x0000000909097c24 */ /* 0x000fe2000f8e0200 */
[----:B------:R-:W-:Y:S01]  /*08d0*/  LEA.HI.X R37, R8, UR11, R11, 0x4, P0 ;  /* 0x0000000b08257c11 */ /* 0x000fe200080f240b */
[--C-:B------:R-:W-:Y:S01]  /*08e0*/  IMAD R101, R6, R25, R4.reuse ;  /* 0x0000001906657224 */ /* 0x100fe200078e0204 */
[----:B------:R-:W-:Y:S01]  /*08f0*/  ISETP.GE.AND P0, PT, R82, R23, PT ;  /* 0x000000175200720c */ /* 0x000fe20003f06270 */
[----:B------:R-:W-:-:S02]  /*0900*/  IMAD R7, R7, R25, R4 ;  /* 0x0000001907077224 */ /* 0x000fc400078e0204 */
[----:B------:R-:W-:Y:S01]  /*0910*/  IMAD R6, R9, R22, R4 ;  /* 0x0000001609067224 */ /* 0x000fe200078e0204 */
[----:B------:R-:W4:Y:S01]  /*0920*/  LDG.E.128.CONSTANT R36, desc[UR4][R36.64] ;  /* 0x0000000424247981 */ /* 0x000f22000c1e9d00 */
[----:B------:R-:W-:Y:S01]  /*0930*/  IMAD.WIDE R102, R7, 0x8, R20 ;  /* 0x0000000807667825 */ /* 0x000fe200078e0214 */
[----:B------:R-:W-:Y:S02]  /*0940*/  SEL R7, R23, RZ, P0 ;  /* 0x000000ff17077207 */ /* 0x000fe40000000000 */
[----:B------:R-:W-:-:S03]  /*0950*/  IADD3 R8, P1, PT, R3, R6, RZ ;  /* 0x0000000603087210 */ /* 0x000fc60007f3e0ff */
[----:B------:R-:W-:Y:S01]  /*0960*/  IMAD.IADD R7, R82, 0x1, -R7 ;  /* 0x0000000152077824 */ /* 0x000fe200078e0a07 */
[----:B------:R-:W-:Y:S01]  /*0970*/  LEA.HI.X.SX32 R9, R6, R5, 0x1, P1 ;  /* 0x0000000506097211 */ /* 0x000fe200008f0eff */
[----:B------:R-:W4:Y:S01]  /*0980*/  LDG.E.64.CONSTANT R102, desc[UR4][R102.64] ;  /* 0x0000000466667981 */ /* 0x000f22000c1e9b00 */
[----:B------:R-:W-:-:S04]  /*0990*/  LEA R40, P0, R8, UR10, 0x4 ;  /* 0x0000000a08287c11 */ /* 0x000fc8000f8020ff */
[----:B------:R-:W-:Y:S01]  /*09a0*/  LEA.HI.X R41, R8, UR11, R9, 0x4, P0 ;  /* 0x0000000b08297c11 */ /* 0x000fe200080f2409 */
[----:B------:R-:W-:-:S04]  /*09b0*/  IMAD R9, R7, UR9, R0 ;  /* 0x0000000907097c24 */ /* 0x000fc8000f8e0200 */
[----:B------:R-:W-:Y:S01]  /*09c0*/  IMAD R6, R9, R22, R4 ;  /* 0x0000001609067224 */ /* 0x000fe200078e0204 */
[----:B------:R-:W-:Y:S01]  /*09d0*/  IADD3 R10, PT, PT, R83, 0x5, RZ ;  /* 0x00000005530a7810 */ /* 0x000fe20007ffe0ff */
[----:B------:R-:W-:Y:S01]  /*09e0*/  IMAD R7, R7, R24, R0 ;  /* 0x0000001807077224 */ /* 0x000fe200078e0200 */
[----:B------:R-:W4:Y:S02]  /*09f0*/  LDG.E.128.CONSTANT R40, desc[UR4][R40.64] ;  /* 0x0000000428287981 */ /* 0x000f24000c1e9d00 */
[----:B------:R-:W-:Y:S01]  /*0a00*/  IADD3 R8, P0, PT, R3, R6, RZ ;  /* 0x0000000603087210 */ /* 0x000fe20007f1e0ff */
[----:B------:R-:W-:Y:S01]  /*0a10*/  IMAD R99, R7, R25, R4 ;  /* 0x0000001907637224 */ /* 0x000fe200078e0204 */
[----:B------:R-:W-:Y:S02]  /*0a20*/  IADD3 R7, PT, PT, R83, 0x3, RZ ;  /* 0x0000000353077810 */ /* 0x000fe40007ffe0ff */
[----:B------:R-:W-:Y:S02]  /*0a30*/  LEA.HI.X.SX32 R9, R6, R5, 0x1, P0 ;  /* 0x0000000506097211 */ /* 0x000fe400000f0eff */
[----:B------:R-:W-:-:S04]  /*0a40*/  LEA R44, P0, R8, UR10, 0x4 ;  /* 0x0000000a082c7c11 */ /* 0x000fc8000f8020ff */
[----:B------:R-:W-:Y:S02]  /*0a50*/  LEA.HI.X R45, R8, UR11, R9, 0x4, P0 ;  /* 0x0000000b082d7c11 */ /* 0x000fe400080f2409 */
[----:B------:R-:W-:-:S04]  /*0a60*/  ISETP.GE.AND P0, PT, R7, R23, PT ;  /* 0x000000170700720c */ /* 0x000fc80003f06270 */
[----:B------:R-:W-:Y:S01]  /*0a70*/  SEL R6, R23, RZ, P0 ;  /* 0x000000ff17067207 */ /* 0x000fe20000000000 */
[----:B------:R-:W-:Y:S01]  /*0a80*/  IMAD.WIDE R100, R101, 0x8, R20 ;  /* 0x0000000865647825 */ /* 0x000fe200078e0214 */
[----:B------:R-:W4:Y:S03]  /*0a90*/  LDG.E.128.CONSTANT R44, desc[UR4][R44.64] ;  /* 0x000000042c2c7981 */ /* 0x000f26000c1e9d00 */
[----:B------:R-:W-:Y:S02]  /*0aa0*/  IMAD.IADD R9, R7, 0x1, -R6 ;  /* 0x0000000107097824 */ /* 0x000fe400078e0a06 */
[----:B------:R-:W4:Y:S02]  /*0ab0*/  LDG.E.64.CONSTANT R100, desc[UR4][R100.64] ;  /* 0x0000000464647981 */ /* 0x000f24000c1e9b00 */
[C-C-:B------:R-:W-:Y:S02]  /*0ac0*/  IMAD R11, R9.reuse, UR9, R0.reuse ;  /* 0x00000009090b7c24 */ /* 0x140fe4000f8e0200 */
[----:B------:R-:W-:-:S02]  /*0ad0*/  IMAD R9, R9, R24, R0 ;  /* 0x0000001809097224 */ /* 0x000fc400078e0200 */
[--C-:B------:R-:W-:Y:S02]  /*0ae0*/  IMAD R6, R11, R22, R4.reuse ;  /* 0x000000160b067224 */ /* 0x100fe400078e0204 */
[----:B------:R-:W-:-:S03]  /*0af0*/  IMAD R9, R9, R25, R4 ;  /* 0x0000001909097224 */ /* 0x000fc600078e0204 */
[----:B------:R-:W-:Y:S01]  /*0b00*/  IADD3 R8, P0, PT, R3, R6, RZ ;  /* 0x0000000603087210 */ /* 0x000fe20007f1e0ff */
[----:B------:R-:W-:-:S03]  /*0b10*/  IMAD.WIDE R96, R9, 0x8, R20 ;  /* 0x0000000809607825 */ /* 0x000fc600078e0214 */
[----:B------:R-:W-:Y:S01]  /*0b20*/  LEA.HI.X.SX32 R9, R6, R5, 0x1, P0 ;  /* 0x0000000506097211 */ /* 0x000fe200000f0eff */
[----:B------:R-:W-:Y:S01]  /*0b30*/  VIADD R11, R83, 0x4 ;  /* 0x00000004530b7836 */ /* 0x000fe20000000000 */
[C---:B------:R-:W-:Y:S01]  /*0b40*/  LEA R48, P0, R8.reuse, UR10, 0x4 ;  /* 0x0000000a08307c11 */ /* 0x040fe2000f8020ff */
[----:B------:R-:W-:Y:S01]  /*0b50*/  IMAD.WIDE R98, R99, 0x8, R20 ;  /* 0x0000000863627825 */ /* 0x000fe200078e0214 */
[----:B------:R-:W4:Y:S02]  /*0b60*/  LDG.E.64.CONSTANT R96, desc[UR4][R96.64] ;  /* 0x0000000460607981 */ /* 0x000f24000c1e9b00 */
[----:B------:R-:W-:Y:S02]  /*0b70*/  LEA.HI.X R49, R8, UR11, R9, 0x4, P0 ;  /* 0x0000000b08317c11 */ /* 0x000fe400080f2409 */
[----:B------:R-:W-:Y:S01]  /*0b80*/  ISETP.GE.AND P0, PT, R11, R23, PT ;  /* 0x000000170b00720c */ /* 0x000fe20003f06270 */
[----:B------:R-:W4:Y:S03]  /*0b90*/  LDG.E.64.CONSTANT R98, desc[UR4][R98.64] ;  /* 0x0000000462627981 */ /* 0x000f26000c1e9b00 */
[----:B------:R-:W-:Y:S01]  /*0ba0*/  SEL R6, R23, RZ, P0 ;  /* 0x000000ff17067207 */ /* 0x000fe20000000000 */
[----:B------:R-:W4:Y:S04]  /*0bb0*/  LDG.E.128.CONSTANT R48, desc[UR4][R48.64] ;  /* 0x0000000430307981 */ /* 0x000f28000c1e9d00 */
[----:B------:R-:W-:-:S04]  /*0bc0*/  IMAD.IADD R9, R11, 0x1, -R6 ;  /* 0x000000010b097824 */ /* 0x000fc800078e0a06 */
[C-C-:B------:R-:W-:Y:S02]  /*0bd0*/  IMAD R53, R9.reuse, UR9, R0.reuse ;  /* 0x0000000909357c24 */ /* 0x140fe4000f8e0200 */
[----:B------:R-:W-:Y:S02]  /*0be0*/  IMAD R9, R9, R24, R0 ;  /* 0x0000001809097224 */ /* 0x000fe400078e0200 */
[--C-:B------:R-:W-:Y:S02]  /*0bf0*/  IMAD R6, R53, R22, R4.reuse ;  /* 0x0000001635067224 */ /* 0x100fe400078e0204 */
[----:B------:R-:W-:-:S03]  /*0c00*/  IMAD R9, R9, R25, R4 ;  /* 0x0000001909097224 */ /* 0x000fc600078e0204 */
[----:B------:R-:W-:Y:S01]  /*0c10*/  IADD3 R8, P0, PT, R3, R6, RZ ;  /* 0x0000000603087210 */ /* 0x000fe20007f1e0ff */
[----:B------:R-:W-:-:S03]  /*0c20*/  IMAD.WIDE R94, R9, 0x8, R20 ;  /* 0x00000008095e7825 */ /* 0x000fc600078e0214 */
[----:B------:R-:W-:Y:S02]  /*0c30*/  LEA.HI.X.SX32 R9, R6, R5, 0x1, P0 ;  /* 0x0000000506097211 */ /* 0x000fe400000f0eff */
[----:B------:R-:W-:Y:S01]  /*0c40*/  LEA R52, P1, R8, UR10, 0x4 ;  /* 0x0000000a08347c11 */ /* 0x000fe2000f8220ff */
[----:B------:R-:W4:Y:S01]  /*0c50*/  LDG.E.64.CONSTANT R94, desc[UR4][R94.64] ;  /* 0x000000045e5e7981 */ /* 0x000f22000c1e9b00 */
[----:B------:R-:W-:Y:S02]  /*0c60*/  ISETP.GE.AND P0, PT, R10, R23, PT ;  /* 0x000000170a00720c */ /* 0x000fe40003f06270 */
[----:B------:R-:W-:Y:S02]  /*0c70*/  LEA.HI.X R53, R8, UR11, R9, 0x4, P1 ;  /* 0x0000000b08357c11 */ /* 0x000fe400088f2409 */
[----:B------:R-:W-:Y:S01]  /*0c80*/  SEL R9, R23, RZ, P0 ;  /* 0x000000ff17097207 */ /* 0x000fe20000000000 */
[----:B------:R-:W-:-:S03]  /*0c90*/  VIADD R8, R83, 0x6 ;  /* 0x0000000653087836 */ /* 0x000fc60000000000 */
[----:B------:R-:W4:Y:S01]  /*0ca0*/  LDG.E.128.CONSTANT R52, desc[UR4][R52.64] ;  /* 0x0000000434347981 */ /* 0x000f22000c1e9d00 */
[----:B------:R-:W-:-:S04]  /*0cb0*/  IMAD.IADD R9, R10, 0x1, -R9 ;  /* 0x000000010a097824 */ /* 0x000fc800078e0a09 */
[----:B------:R-:W-:-:S04]  /*0cc0*/  IMAD R57, R9, UR9, R0 ;  /* 0x0000000909397c24 */ /* 0x000fc8000f8e0200 */
[----:B------:R-:W-:-:S05]  /*0cd0*/  IMAD R6, R57, R22, R4 ;  /* 0x0000001639067224 */ /* 0x000fca00078e0204 */
[----:B------:R-:W-:Y:S01]  /*0ce0*/  IADD3 R57, P0, PT, R3, R6, RZ ;  /* 0x0000000603397210 */ /* 0x000fe20007f1e0ff */
[----:B------:R-:W-:-:S03]  /*0cf0*/  IMAD R9, R9, R24, R0 ;  /* 0x0000001809097224 */ /* 0x000fc600078e0200 */
[----:B------:R-:W-:Y:S02]  /*0d00*/  LEA.HI.X.SX32 R6, R6, R5, 0x1, P0 ;  /* 0x0000000506067211 */ /* 0x000fe400000f0eff */
[----:B------:R-:W-:Y:S01]  /*0d10*/  LEA R56, P0, R57, UR10, 0x4 ;  /* 0x0000000a39387c11 */ /* 0x000fe2000f8020ff */
[----:B------:R-:W-:-:S03]  /*0d20*/  IMAD R9, R9, R25, R4 ;  /* 0x0000001909097224 */ /* 0x000fc600078e0204 */
[----:B------:R-:W-:Y:S02]  /*0d30*/  LEA.HI.X R57, R57, UR11, R6, 0x4, P0 ;  /* 0x0000000b39397c11 */ /* 0x000fe400080f2406 */
[----:B------:R-:W-:Y:S01]  /*0d40*/  ISETP.GE.AND P0, PT, R8, R23, PT ;  /* 0x000000170800720c */ /* 0x000fe20003f06270 */
[----:B------:R-:W-:-:S03]  /*0d50*/  IMAD.WIDE R92, R9, 0x8, R20 ;  /* 0x00000008095c7825 */ /* 0x000fc600078e0214 */
[----:B------:R-:W-:Y:S01]  /*0d60*/  SEL R9, R23, RZ, P0 ;  /* 0x000000ff17097207 */ /* 0x000fe20000000000 */
[----:B------:R-:W4:Y:S04]  /*0d70*/  LDG.E.128.CONSTANT R56, desc[UR4][R56.64] ;  /* 0x0000000438387981 */ /* 0x000f28000c1e9d00 */
[----:B------:R-:W-:Y:S01]  /*0d80*/  IMAD.IADD R9, R8, 0x1, -R9 ;  /* 0x0000000108097824 */ /* 0x000fe200078e0a09 */
[----:B------:R-:W4:Y:S03]  /*0d90*/  LDG.E.64.CONSTANT R92, desc[UR4][R92.64] ;  /* 0x000000045c5c7981 */ /* 0x000f26000c1e9b00 */
[C-C-:B------:R-:W-:Y:S02]  /*0da0*/  IMAD R61, R9.reuse, UR9, R0.reuse ;  /* 0x00000009093d7c24 */ /* 0x140fe4000f8e0200 */
[----:B------:R-:W-:-:S02]  /*0db0*/  IMAD R9, R9, R24, R0 ;  /* 0x0000001809097224 */ /* 0x000fc400078e0200 */
[--C-:B------:R-:W-:Y:S02]  /*0dc0*/  IMAD R6, R61, R22, R4.reuse ;  /* 0x000000163d067224 */ /* 0x100fe400078e0204 */
[----:B------:R-:W-:Y:S01]  /*0dd0*/  IMAD R91, R9, R25, R4 ;  /* 0x00000019095b7224 */ /* 0x000fe200078e0204 */
[----:B------:R-:W-:Y:S02]  /*0de0*/  IADD3 R9, PT, PT, R83, 0x7, RZ ;  /* 0x0000000753097810 */ /* 0x000fe40007ffe0ff */
[----:B------:R-:W-:-:S04]  /*0df0*/  IADD3 R61, P0, PT, R3, R6, RZ ;  /* 0x00000006033d7210 */ /* 0x000fc80007f1e0ff */
[----:B------:R-:W-:Y:S02]  /*0e00*/  LEA.HI.X.SX32 R6, R6, R5, 0x1, P0 ;  /* 0x0000000506067211 */ /* 0x000fe400000f0eff */
[----:B------:R-:W-:Y:S02]  /*0e10*/  LEA R60, P1, R61, UR10, 0x4 ;  /* 0x0000000a3d3c7c11 */ /* 0x000fe4000f8220ff */
[----:B------:R-:W-:Y:S02]  /*0e20*/  ISETP.GE.AND P0, PT, R9, R23, PT ;  /* 0x000000170900720c */ /* 0x000fe40003f06270 */
[----:B------:R-:W-:Y:S02]  /*0e30*/  LEA.HI.X R61, R61, UR11, R6, 0x4, P1 ;  /* 0x0000000b3d3d7c11 */ /* 0x000fe400088f2406 */
[----:B------:R-:W-:Y:S01]  /*0e40*/  SEL R6, R23, RZ, P0 ;  /* 0x000000ff17067207 */ /* 0x000fe20000000000 */
[----:B------:R-:W-:-:S03]  /*0e50*/  IMAD.WIDE R90, R91, 0x8, R20 ;  /* 0x000000085b5a7825 */ /* 0x000fc600078e0214 */
[----:B------:R-:W4:Y:S01]  /*0e60*/  LDG.E.128.CONSTANT R60, desc[UR4][R60.64] ;  /* 0x000000043c3c7981 */ /* 0x000f22000c1e9d00 */
[----:B------:R-:W-:Y:S02]  /*0e70*/  IMAD.IADD R65, R9, 0x1, -R6 ;  /* 0x0000000109417824 */ /* 0x000fe400078e0a06 */
[----:B------:R-:W-:Y:S01]  /*0e80*/  VIADD R6, R83, 0x8 ;  /* 0x0000000853067836 */ /* 0x000fe20000000000 */
[----:B------:R-:W4:Y:S01]  /*0e90*/  LDG.E.64.CONSTANT R90, desc[UR4][R90.64] ;  /* 0x000000045a5a7981 */ /* 0x000f22000c1e9b00 */
[----:B------:R-:W-:-:S03]  /*0ea0*/  IMAD R67, R65, UR9, R0 ;  /* 0x0000000941437c24 */ /* 0x000fc6000f8e0200 */
[----:B------:R-:W-:Y:S01]  /*0eb0*/  ISETP.GE.AND P0, PT, R6, R23, PT ;  /* 0x000000170600720c */ /* 0x000fe20003f06270 */
[----:B------:R-:W-:Y:S02]  /*0ec0*/  IMAD R65, R65, R24, R0 ;  /* 0x0000001841417224 */ /* 0x000fe400078e0200 */
[--C-:B------:R-:W-:Y:S01]  /*0ed0*/  IMAD R64, R67, R22, R4.reuse ;  /* 0x0000001643407224 */ /* 0x100fe200078e0204 */
[----:B------:R-:W-:Y:S01]  /*0ee0*/  SEL R67, R23, RZ, P0 ;  /* 0x000000ff17437207 */ /* 0x000fe20000000000 */
[----:B------:R-:W-:-:S03]  /*0ef0*/  IMAD R65, R65, R25, R4 ;  /* 0x0000001941417224 */ /* 0x000fc600078e0204 */
[----:B------:R-:W-:Y:S02]  /*0f00*/  IADD3 R66, P1, PT, R3, R64, RZ ;  /* 0x0000004003427210 */ /* 0x000fe40007f3e0ff */
[----:B------:R-:W-:Y:S01]  /*0f10*/  IADD3 R67, PT, PT, R6, -R67, RZ ;  /* 0x8000004306437210 */ /* 0x000fe20007ffe0ff */
[----:B------:R-:W-:Y:S01]  /*0f20*/  IMAD.WIDE R86, R65, 0x8, R20 ;  /* 0x0000000841567825 */ /* 0x000fe200078e0214 */
[----:B------:R-:W-:Y:S02]  /*0f30*/  LEA.HI.X.SX32 R65, R64, R5, 0x1, P1 ;  /* 0x0000000540417211 */ /* 0x000fe400008f0eff */
[C---:B------:R-:W-:Y:S01]  /*0f40*/  LEA R64, P1, R66.reuse, UR10, 0x4 ;  /* 0x0000000a42407c11 */ /* 0x040fe2000f8220ff */
[----:B------:R-:W-:Y:S02]  /*0f50*/  VIADD R106, R83, 0x9 ;  /* 0x00000009536a7836 */ /* 0x000fe40000000000 */
[----:B------:R-:W-:Y:S01]  /*0f60*/  IMAD R89, R67, UR9, R0 ;  /* 0x0000000943597c24 */ /* 0x000fe2000f8e0200 */
[----:B------:R-:W-:Y:S01]  /*0f70*/  LEA.HI.X R65, R66, UR11, R65, 0x4, P1 ;  /* 0x0000000b42417c11 */ /* 0x000fe200088f2441 */
[----:B------:R-:W4:Y:S01]  /*0f80*/  LDG.E.64.CONSTANT R86, desc[UR4][R86.64] ;  /* 0x0000000456567981 */ /* 0x000f22000c1e9b00 */
[----:B------:R-:W-:Y:S01]  /*0f90*/  ISETP.GE.AND P1, PT, R106, R23, PT ;  /* 0x000000176a00720c */ /* 0x000fe20003f26270 */
[----:B------:R-:W-:-:S03]  /*0fa0*/  IMAD R104, R89, R22, R4 ;  /* 0x0000001659687224 */ /* 0x000fc600078e0204 */
[----:B------:R-:W-:Y:S01]  /*0fb0*/  SEL R105, R23, RZ, P1 ;  /* 0x000000ff17697207 */ /* 0x000fe20000800000 */
[----:B------:R-:W4:Y:S01]  /*0fc0*/  LDG.E.128.CONSTANT R64, desc[UR4][R64.64] ;  /* 0x0000000440407981 */ /* 0x000f22000c1e9d00 */
[----:B------:R-:W-:Y:S01]  /*0fd0*/  IADD3 R107, P1, PT, R3, R104, RZ ;  /* 0x00000068036b7210 */ /* 0x000fe20007f3e0ff */
[----:B--2---:R-:W-:-:S03]  /*0fe0*/  DFMA R116, R26, R68, RZ ;  /* 0x000000441a74722b */ /* 0x004fc600000000ff */
[----:B------:R-:W-:Y:S01]  /*0ff0*/  LEA.HI.X.SX32 R104, R104, R5, 0x1, P1 ;  /* 0x0000000568687211 */ /* 0x000fe200008f0eff */
[----:B------:R-:W-:-:S04]  /*1000*/  DFMA R118, R26, R70, RZ ;  /* 0x000000461a76722b */ /* 0x000fc800000000ff */
[----:B-----5:R-:W-:Y:S01]  /*1010*/  DFMA R116, R84, -R70, R116 ;  /* 0x800000465474722b */ /* 0x020fe20000000074 */
[----:B------:R-:W-:Y:S01]  /*1020*/  LEA R70, P1, R107, UR10, 0x4 ;  /* 0x0000000a6b467c11 */ /* 0x000fe2000f8220ff */
[----:B------:R-:W-:-:S03]  /*1030*/  IMAD.IADD R105, R106, 0x1, -R105 ;  /* 0x000000016a697824 */ /* 0x000fc600078e0a69 */
[----:B------:R-:W-:Y:S01]  /*1040*/  LEA.HI.X R71, R107, UR11, R104, 0x4, P1 ;  /* 0x0000000b6b477c11 */ /* 0x000fe200088f2468 */
[----:B------:R-:W-:Y:S01]  /*1050*/  DFMA R118, R84, R68, R118 ;  /* 0x000000445476722b */ /* 0x000fe20000000076 */
[----:B------:R-:W-:Y:S02]  /*1060*/  IMAD R105, R105, UR9, R0 ;  /* 0x0000000969697c24 */ /* 0x000fe4000f8e0200 */
[----:B------:R-:W-:Y:S02]  /*1070*/  VIADD R89, R83, 0xa ;  /* 0x0000000a53597836 */ /* 0x000fe40000000000 */
[----:B------:R-:W2:Y:S01]  /*1080*/  LDG.E.128.CONSTANT R68, desc[UR4][R70.64] ;  /* 0x0000000446447981 */ /* 0x000ea2000c1e9d00 */
[-C--:B---3--:R-:W-:Y:S01]  /*1090*/  DFMA R108, R26, R72.reuse, RZ ;  /* 0x000000481a6c722b */ /* 0x088fe200000000ff */
[----:B------:R-:W-:Y:S01]  /*10a0*/  IMAD R106, R105, R22, R4 ;  /* 0x00000016696a7224 */ /* 0x000fe200078e0204 */
[----:B------:R-:W-:Y:S01]  /*10b0*/  DFMA R116, R76, R72, R116 ;  /* 0x000000484c74722b */ /* 0x000fe20000000074 */
[----:B------:R-:W-:Y:S01]  /*10c0*/  ISETP.GE.AND P1, PT, R89, R23, PT ;  /* 0x000000175900720c */ /* 0x000fe20003f26270 */
[----:B------:R-:W-:-:S02]  /*10d0*/  DFMA R114, R26, R74, RZ ;  /* 0x0000004a1a72722b */ /* 0x000fc400000000ff */
[----:B------:R-:W-:Y:S01]  /*10e0*/  IADD3 R104, P2, PT, R3, R106, RZ ;  /* 0x0000006a03687210 */ /* 0x000fe20007f5e0ff */
[-C--:B------:R-:W-:Y:S01]  /*10f0*/  DFMA R118, R76, R74.reuse, R118 ;  /* 0x0000004a4c76722b */ /* 0x080fe20000000076 */
[----:B------:R-:W-:Y:S01]  /*1100*/  SEL R110, R23, RZ, P1 ;  /* 0x000000ff176e7207 */ /* 0x000fe20000800000 */
[-C--:B------:R-:W-:Y:S02]  /*1110*/  DFMA R108, R84, -R74.reuse, R108 ;  /* 0x8000004a546c722b */ /* 0x080fe4000000006c */
[----:B------:R-:W-:Y:S01]  /*1120*/  DFMA R116, R12, -R74, R116 ;  /* 0x8000004a0c74722b */ /* 0x000fe20000000074 */
[----:B------:R-:W-:Y:S01]  /*1130*/  LEA.HI.X.SX32 R105, R106, R5, 0x1, P2 ;  /* 0x000000056a697211 */ /* 0x000fe200010f0eff */
[----:B------:R-:W-:Y:S01]  /*1140*/  IMAD.IADD R89, R89, 0x1, -R110 ;  /* 0x0000000159597824 */ /* 0x000fe200078e0a6e */
[C---:B------:R-:W-:Y:S01]  /*1150*/  LEA R106, P1, R104.reuse, UR10, 0x4 ;  /* 0x0000000a686a7c11 */ /* 0x040fe2000f8220ff */
[-C--:B------:R-:W-:Y:S01]  /*1160*/  DFMA R114, R84, R72.reuse, R114 ;  /* 0x000000485472722b */ /* 0x080fe20000000072 */
[----:B------:R-:W-:Y:S01]  /*1170*/  IADD3 R110, PT, PT, R83, 0xb, RZ ;  /* 0x0000000b536e7810 */ /* 0x000fe20007ffe0ff */
[----:B------:R-:W-:Y:S01]  /*1180*/  DFMA R118, R12, R72, R118 ;  /* 0x000000480c76722b */ /* 0x000fe20000000076 */
[----:B------:R-:W-:Y:S01]  /*1190*/  LEA.HI.X R107, R104, UR11, R105, 0x4, P1 ;  /* 0x0000000b686b7c11 */ /* 0x000fe200088f2469 */
[-C--:B----4-:R-:W-:Y:S01]  /*11a0*/  DFMA R104, R26, R28.reuse, RZ ;  /* 0x0000001c1a68722b */ /* 0x090fe200000000ff */
[----:B------:R-:W-:Y:S01]  /*11b0*/  IMAD R89, R89, UR9, R0 ;  /* 0x0000000959597c24 */ /* 0x000fe2000f8e0200 */
[----:B------:R-:W-:-:S02]  /*11c0*/  DFMA R108, R76, R28, R108 ;  /* 0x0000001c4c6c722b */ /* 0x000fc4000000006c */
[----:B------:R-:W-:Y:S01]  /*11d0*/  DFMA R116, R78, R28, R116 ;  /* 0x0000001c4e74722b */ /* 0x000fe20000000074 */
[----:B------:R-:W-:Y:S01]  /*11e0*/  IMAD R111, R89, R22, R4 ;  /* 0x00000016596f7224 */ /* 0x000fe200078e0204 */
[----:B------:R0:W3:Y:S01]  /*11f0*/  LDG.E.128.CONSTANT R72, desc[UR4][R106.64] ;  /* 0x000000046a487981 */ /* 0x0000e2000c1e9d00 */
[----:B------:R-:W-:Y:S01]  /*1200*/  ISETP.GE.AND P1, PT, R110, R23, PT ;  /* 0x000000176e00720c */ /* 0x000fe20003f26270 */
[-C--:B------:R-:W-:Y:S02]  /*1210*/  DFMA R112, R26, R30.reuse, RZ ;  /* 0x0000001e1a70722b */ /* 0x080fe400000000ff */
[-C--:B------:R-:W-:Y:S01]  /*1220*/  DFMA R104, R84, -R30.reuse, R104 ;  /* 0x8000001e5468722b */ /* 0x080fe20000000068 */
[----:B------:R-:W-:Y:S01]  /*1230*/  IADD3 R89, P2, PT, R3, R111, RZ ;  /* 0x0000006f03597210 */ /* 0x000fe20007f5e0ff */
[-C--:B------:R-:W-:Y:S02]  /*1240*/  DFMA R114, R76, R30.reuse, R114 ;  /* 0x0000001e4c72722b */ /* 0x080fe40000000072 */
[----:B------:R-:W-:-:S02]  /*1250*/  DFMA R108, R12, -R30, R108 ;  /* 0x8000001e0c6c722b */ /* 0x000fc4000000006c */
[-C--:B------:R-:W-:Y:S02]  /*1260*/  DFMA R118, R78, R30.reuse, R118 ;  /* 0x0000001e4e76722b */ /* 0x080fe40000000076 */
[----:B------:R-:W-:Y:S01]  /*1270*/  DFMA R116, R14, -R30, R116 ;  /* 0x8000001e0e74722b */ /* 0x000fe20000000074 */
[----:B------:R-:W-:Y:S02]  /*1280*/  SEL R31, R23, RZ, P1 ;  /* 0x000000ff171f7207 */ /* 0x000fe40000800000 */
[----:B------:R-:W-:Y:S02]  /*1290*/  LEA.HI.X.SX32 R120, R111, R5, 0x1, P2 ;  /* 0x000000056f787211 */ /* 0x000fe400010f0eff */
[----:B------:R-:W-:Y:S01]  /*12a0*/  LEA R30, P1, R89, UR10, 0x4 ;  /* 0x0000000a591e7c11 */ /* 0x000fe2000f8220ff */
[----:B------:R-:W-:-:S03]  /*12b0*/  IMAD.IADD R121, R110, 0x1, -R31 ;  /* 0x000000016e797824 */ /* 0x000fc600078e0a1f */
[----:B------:R-:W-:Y:S01]  /*12c0*/  LEA.HI.X R31, R89, UR11, R120, 0x4, P1 ;  /* 0x0000000b591f7c11 */ /* 0x000fe200088f2478 */
[----:B------:R-:W-:Y:S01]  /*12d0*/  IMAD R120, R121, UR9, R0 ;  /* 0x0000000979787c24 */ /* 0x000fe2000f8e0200 */
[----:B0-----:R-:W-:Y:S02]  /*12e0*/  DFMA R106, R26, R32, RZ ;  /* 0x000000201a6a722b */ /* 0x001fe400000000ff */
[-C--:B------:R-:W-:Y:S01]  /*12f0*/  DFMA R112, R84, R28.reuse, R112 ;  /* 0x0000001c5470722b */ /* 0x080fe20000000070 */
[----:B------:R-:W-:Y:S01]  /*1300*/  IMAD R120, R120, R22, R4 ;  /* 0x0000001678787224 */ /* 0x000fe200078e0204 */
[-C--:B------:R-:W-:Y:S02]  /*1310*/  DFMA R114, R12, R28.reuse, R114 ;  /* 0x0000001c0c72722b */ /* 0x080fe40000000072 */
[----:B------:R-:W-:Y:S02]  /*1320*/  DFMA R118, R14, R28, R118 ;  /* 0x0000001c0e76722b */ /* 0x000fe40000000076 */
[-C--:B------:R-:W-:Y:S01]  /*1330*/  DFMA R104, R76, R32.reuse, R104 ;  /* 0x000000204c68722b */ /* 0x080fe20000000068 */
[----:B------:R-:W4:Y:S01]  /*1340*/  LDG.E.128.CONSTANT R28, desc[UR4][R30.64] ;  /* 0x000000041e1c7981 */ /* 0x000f22000c1e9d00 */
[----:B------:R-:W-:-:S02]  /*1350*/  DFMA R108, R78, R32, R108 ;  /* 0x000000204e6c722b */ /* 0x000fc4000000006c */
[----:B------:R-:W-:Y:S01]  /*1360*/  DFMA R116, R80, R32, R116 ;  /* 0x000000205074722b */ /* 0x000fe20000000074 */
[----:B------:R-:W-:Y:S01]  /*1370*/  IADD3 R89, P1, PT, R3, R120, RZ ;  /* 0x0000007803597210 */ /* 0x000fe20007f3e0ff */
[-C--:B------:R-:W-:Y:S02]  /*1380*/  DFMA R110, R26, R34.reuse, RZ ;  /* 0x000000221a6e722b */ /* 0x080fe400000000ff */
[-C--:B------:R-:W-:Y:S02]  /*1390*/  DFMA R106, R84, -R34.reuse, R106 ;  /* 0x80000022546a722b */ /* 0x080fe4000000006a */
[-C--:B------:R-:W-:Y:S02]  /*13a0*/  DFMA R112, R76, R34.reuse, R112 ;  /* 0x000000224c70722b */ /* 0x080fe40000000070 */
[-C--:B------:R-:W-:Y:S02]  /*13b0*/  DFMA R104, R12, -R34.reuse, R104 ;  /* 0x800000220c68722b */ /* 0x080fe40000000068 */
[----:B------:R-:W-:-:S02]  /*13c0*/  DFMA R114, R78, R34, R114 ;  /* 0x000000224e72722b */ /* 0x000fc40000000072 */
[-C--:B------:R-:W-:Y:S02]  /*13d0*/  DFMA R108, R14, -R34.reuse, R108 ;  /* 0x800000220e6c722b */ /* 0x080fe4000000006c */
[-C--:B------:R-:W-:Y:S02]  /*13e0*/  DFMA R118, R80, R34.reuse, R118 ;  /* 0x000000225076722b */ /* 0x080fe40000000076 */
[----:B------:R-:W-:Y:S01]  /*13f0*/  DFMA R116, R16, -R34, R116 ;  /* 0x800000221074722b */ /* 0x000fe20000000074 */
[----:B------:R-:W-:Y:S02]  /*1400*/  LEA.HI.X.SX32 R35, R120, R5, 0x1, P1 ;  /* 0x0000000578237211 */ /* 0x000fe400008f0eff */
[----:B------:R-:W-:-:S04]  /*1410*/  LEA R34, P1, R89, UR10, 0x4 ;  /* 0x0000000a59227c11 */ /* 0x000fc8000f8220ff */
[----:B------:R-:W-:Y:S01]  /*1420*/  LEA.HI.X R35, R89, UR11, R35, 0x4, P1 ;  /* 0x0000000b59237c11 */ /* 0x000fe200088f2423 */
[-C--:B------:R-:W-:Y:S02]  /*1430*/  DFMA R110, R84, R32.reuse, R110 ;  /* 0x00000020546e722b */ /* 0x080fe4000000006e */
[-C--:B------:R-:W-:Y:S02]  /*1440*/  DFMA R112, R12, R32.reuse, R112 ;  /* 0x000000200c70722b */ /* 0x080fe40000000070 */
[-C--:B------:R-:W-:Y:S02]  /*1450*/  DFMA R114, R14, R32.reuse, R114 ;  /* 0x000000200e72722b */ /* 0x080fe40000000072 */
[----:B------:R-:W-:Y:S01]  /*1460*/  DFMA R118, R16, R32, R118 ;  /* 0x000000201076722b */ /* 0x000fe20000000076 */
[----:B------:R-:W4:Y:S01]  /*1470*/  LDG.E.128.CONSTANT R32, desc[UR4][R34.64] ;  /* 0x0000000422207981 */ /* 0x000f22000c1e9d00 */
[----:B------:R-:W-:Y:S02]  /*1480*/  DADD R102, R18, R102 ;  /* 0x0000000012667229 */ /* 0x000fe40000000066 */
[----:B------:R-:W-:-:S02]  /*1490*/  DFMA R122, R26, R38, RZ ;  /* 0x000000261a7a722b */ /* 0x000fc400000000ff */
[----:B------:R-:W-:Y:S02]  /*14a0*/  DFMA R110, R76, R38, R110 ;  /* 0x000000264c6e722b */ /* 0x000fe4000000006e */
[-C--:B------:R-:W-:Y:S02]  /*14b0*/  DFMA R120, R26, R36.reuse, RZ ;  /* 0x000000241a78722b */ /* 0x080fe400000000ff */
[-C--:B------:R-:W-:Y:S02]  /*14c0*/  DFMA R106, R76, R36.reuse, R106 ;  /* 0x000000244c6a722b */ /* 0x080fe4000000006a */
[C---:B------:R-:W-:Y:S02]  /*14d0*/  DFMA R104, R78.reuse, R36, R104 ;  /* 0x000000244e68722b */ /* 0x040fe40000000068 */
[----:B------:R-:W-:Y:S02]  /*14e0*/  DFMA R112, R78, R38, R112 ;  /* 0x000000264e70722b */ /* 0x000fe40000000070 */
[----:B------:R-:W-:-:S02]  /*14f0*/  DFMA R108, R80, R36, R108 ;  /* 0x00000024506c722b */ /* 0x000fc4000000006c */
[----:B------:R-:W-:Y:S02]  /*1500*/  DFMA R114, R80, R38, R114 ;  /* 0x000000265072722b */ /* 0x000fe40000000072 */
[-C--:B------:R-:W-:Y:S02]  /*1510*/  DFMA R122, R84, R36.reuse, R122 ;  /* 0x00000024547a722b */ /* 0x080fe4000000007a */
[----:B------:R-:W-:Y:S02]  /*1520*/  DFMA R110, R12, R36, R110 ;  /* 0x000000240c6e722b */ /* 0x000fe4000000006e */
[----:B------:R-:W-:Y:S02]  /*1530*/  DFMA R118, R38, R102, R118 ;  /* 0x000000662676722b */ /* 0x000fe40000000076 */
[----:B------:R-:W-:Y:S02]  /*1540*/  DFMA R120, R84, -R38, R120 ;  /* 0x800000265478722b */ /* 0x000fe40000000078 */
[----:B------:R-:W-:-:S02]  /*1550*/  DFMA R116, R36, R102, R116 ;  /* 0x000000662474722b */ /* 0x000fc40000000074 */
[-C--:B------:R-:W-:Y:S02]  /*1560*/  DFMA R106, R12, -R38.reuse, R106 ;  /* 0x800000260c6a722b */ /* 0x080fe4000000006a */
[C---:B------:R-:W-:Y:S02]  /*1570*/  DFMA R104, R14.reuse, -R38, R104 ;  /* 0x800000260e68722b */ /* 0x040fe40000000068 */
[----:B------:R-:W-:Y:S02]  /*1580*/  DFMA R112, R14, R36, R112 ;  /* 0x000000240e70722b */ /* 0x000fe40000000070 */
[----:B------:R-:W-:Y:S02]  /*1590*/  DFMA R108, R16, -R38, R108 ;  /* 0x80000026106c722b */ /* 0x000fe4000000006c */
[----:B------:R-:W-:Y:S02]  /*15a0*/  DADD R100, R18, R100 ;  /* 0x0000000012647229 */ /* 0x000fe40000000064 */
[----:B------:R-:W-:-:S02]  /*15b0*/  DFMA R114, R16, R36, R114 ;  /* 0x000000241072722b */ /* 0x000fc40000000072 */
[-C--:B------:R-:W-:Y:S02]  /*15c0*/  DFMA R38, R26, R42.reuse, RZ ;  /* 0x0000002a1a26722b */ /* 0x080fe400000000ff */
[-C--:B------:R-:W-:Y:S02]  /*15d0*/  DFMA R122, R76, R42.reuse, R122 ;  /* 0x0000002a4c7a722b */ /* 0x080fe4000000007a */
[-C--:B------:R-:W-:Y:S02]  /*15e0*/  DFMA R110, R78, R42.reuse, R110 ;  /* 0x0000002a4e6e722b */ /* 0x080fe4000000006e */
[----:B------:R-:W-:Y:S02]  /*15f0*/  DFMA R118, R80, R42, R118 ;  /* 0x0000002a5076722b */ /* 0x000fe40000000076 */
[-C--:B------:R-:W-:Y:S02]  /*1600*/  DFMA R36, R26, R40.reuse, RZ ;  /* 0x000000281a24722b */ /* 0x080fe400000000ff */
[----:B------:R-:W-:-:S02]  /*1610*/  DFMA R120, R76, R40, R120 ;  /* 0x000000284c78722b */ /* 0x000fc40000000078 */
[-C--:B------:R-:W-:Y:S02]  /*1620*/  DFMA R106, R78, R40.reuse, R106 ;  /* 0x000000284e6a722b */ /* 0x080fe4000000006a */
[CC--:B------:R-:W-:Y:S02]  /*1630*/  DFMA R104, R80.reuse, R40.reuse, R104 ;  /* 0x000000285068722b */ /* 0x0c0fe40000000068 */
[C---:B------:R-:W-:Y:S02]  /*1640*/  DFMA R116, R80.reuse, R40, R116 ;  /* 0x000000285074722b */ /* 0x040fe40000000074 */
[----:B------:R-:W-:Y:S02]  /*1650*/  DFMA R112, R80, R42, R112 ;  /* 0x0000002a5070722b */ /* 0x000fe40000000070 */
[----:B------:R-:W-:Y:S02]  /*1660*/  DFMA R114, R42, R100, R114 ;  /* 0x000000642a72722b */ /* 0x000fe40000000072 */
[----:B------:R-:W-:-:S02]  /*1670*/  DFMA R38, R84, R40, R38 ;  /* 0x000000285426722b */ /* 0x000fc40000000026 */
[-C--:B------:R-:W-:Y:S02]  /*1680*/  DFMA R122, R12, R40.reuse, R122 ;  /* 0x000000280c7a722b */ /* 0x080fe4000000007a */
[-C--:B------:R-:W-:Y:S02]  /*1690*/  DFMA R110, R14, R40.reuse, R110 ;  /* 0x000000280e6e722b */ /* 0x080fe4000000006e */
[----:B------:R-:W-:Y:S02]  /*16a0*/  DFMA R118, R16, -R40, R118 ;  /* 0x800000281076722b */ /* 0x000fe40000000076 */
[-C--:B------:R-:W-:Y:S02]  /*16b0*/  DFMA R36, R84, -R42.reuse, R36 ;  /* 0x8000002a5424722b */ /* 0x080fe40000000024 */
[-C--:B------:R-:W-:Y:S02]  /*16c0*/  DFMA R120, R12, -R42.reuse, R120 ;  /* 0x8000002a0c78722b */ /* 0x080fe40000000078 */
[----:B------:R-:W-:-:S02]  /*16d0*/  DFMA R106, R14, -R42, R106 ;  /* 0x8000002a0e6a722b */ /* 0x000fc4000000006a */
[CC--:B------:R-:W-:Y:S02]  /*16e0*/  DFMA R104, R16.reuse, -R42.reuse, R104 ;  /* 0x8000002a1068722b */ /* 0x0c0fe40000000068 */
[----:B------:R-:W-:Y:S02]  /*16f0*/  DFMA R116, R16, R42, R116 ;  /* 0x0000002a1074722b */ /* 0x000fe40000000074 */
[----:B------:R-:W-:Y:S02]  /*1700*/  DFMA R108, R40, R100, R108 ;  /* 0x00000064286c722b */ /* 0x000fe4000000006c */
[----:B------:R-:W-:Y:S02]  /*1710*/  DFMA R42, R26, R44, RZ ;  /* 0x0000002c1a2a722b */ /* 0x000fe400000000ff */
[----:B------:R-:W-:Y:S02]  /*1720*/  DFMA R112, R16, R40, R112 ;  /* 0x000000281070722b */ /* 0x000fe40000000070 */
[----:B------:R-:W-:-:S02]  /*1730*/  DADD R98, R18, R98 ;  /* 0x0000000012627229 */ /* 0x000fc40000000062 */
[-C--:B------:R-:W-:Y:S02]  /*1740*/  DFMA R40, R26, R46.reuse, RZ ;  /* 0x0000002e1a28722b */ /* 0x080fe400000000ff */
[-C--:B------:R-:W-:Y:S02]  /*1750*/  DFMA R38, R76, R46.reuse, R38 ;  /* 0x0000002e4c26722b */ /* 0x080fe40000000026 */
[-C--:B------:R-:W-:Y:S02]  /*1760*/  DFMA R122, R78, R46.reuse, R122 ;  /* 0x0000002e4e7a722b */ /* 0x080fe4000000007a */
[CC--:B------:R-:W-:Y:S02]  /*1770*/  DFMA R110, R80.reuse, R46.reuse, R110 ;  /* 0x0000002e506e722b */ /* 0x0c0fe4000000006e */
[-C--:B------:R-:W-:Y:S02]  /*1780*/  DFMA R114, R80, R46.reuse, R114 ;  /* 0x0000002e5072722b */ /* 0x080fe40000000072 */
[----:B------:R-:W-:-:S02]  /*1790*/  DFMA R118, R78, R46, R118 ;  /* 0x0000002e4e76722b */ /* 0x000fc40000000076 */
[----:B------:R-:W-:Y:S02]  /*17a0*/  DFMA R36, R76, R44, R36 ;  /* 0x0000002c4c24722b */ /* 0x000fe40000000024 */
[----:B------:R-:W-:Y:S02]  /*17b0*/  DFMA R42, R84, -R46, R42 ;  /* 0x8000002e542a722b */ /* 0x000fe4000000002a */
[----:B------:R-:W-:Y:S02]  /*17c0*/  DFMA R104, R44, R98, R104 ;  /* 0x000000622c68722b */ /* 0x000fe40000000068 */
[-C--:B------:R-:W-:Y:S02]  /*17d0*/  DFMA R120, R78, R44.reuse, R120 ;  /* 0x0000002c4e78722b */ /* 0x080fe40000000078 */
[CC--:B------:R-:W-:Y:S02]  /*17e0*/  DFMA R106, R80.reuse, R44.reuse, R106 ;  /* 0x0000002c506a722b */ /* 0x0c0fe4000000006a */
[----:B------:R-:W-:-:S02]  /*17f0*/  DFMA R108, R80, R44, R108 ;  /* 0x0000002c506c722b */ /* 0x000fc4000000006c */
[-C--:B------:R-:W-:Y:S02]  /*1800*/  DFMA R116, R78, R44.reuse, R116 ;  /* 0x0000002c4e74722b */ /* 0x080fe40000000074 */
[-C--:B------:R-:W-:Y:S02]  /*1810*/  DFMA R40, R84, R44.reuse, R40 ;  /* 0x0000002c5428722b */ /* 0x080fe40000000028 */
[-C--:B------:R-:W-:Y:S02]  /*1820*/  DFMA R38, R12, R44.reuse, R38 ;  /* 0x0000002c0c26722b */ /* 0x080fe40000000026 */
[-C--:B------:R-:W-:Y:S02]  /*1830*/  DFMA R122, R14, R44.reuse, R122 ;  /* 0x0000002c0e7a722b */ /* 0x080fe4000000007a */
[CC--:B------:R-:W-:Y:S02]  /*1840*/  DFMA R110, R16.reuse, R44.reuse, R110 ;  /* 0x0000002c106e722b */ /* 0x0c0fe4000000006e */
[----:B------:R-:W-:-:S02]  /*1850*/  DFMA R114, R16, -R44, R114 ;  /* 0x8000002c1072722b */ /* 0x000fc40000000072 */
[----:B------:R-:W-:Y:S02]  /*1860*/  DFMA R118, R14, -R44, R118 ;  /* 0x8000002c0e76722b */ /* 0x000fe40000000076 */
[----:B------:R-:W-:Y:S02]  /*1870*/  DFMA R36, R12, -R46, R36 ;  /* 0x8000002e0c24722b */ /* 0x000fe40000000024 */
[-C--:B------:R-:W-:Y:S02]  /*1880*/  DFMA R44, R26, R48.reuse, RZ ;  /* 0x000000301a2c722b */ /* 0x080fe400000000ff */
[----:B------:R-:W-:Y:S02]  /*1890*/  DFMA R42, R76, R48, R42 ;  /* 0x000000304c2a722b */ /* 0x000fe4000000002a */
[----:B------:R-:W-:Y:S02]  /*18a0*/  DFMA R112, R46, R98, R112 ;  /* 0x000000622e70722b */ /* 0x000fe40000000070 */
[----:B------:R-:W-:-:S02]  /*18b0*/  DFMA R108, R16, R46, R108 ;  /* 0x0000002e106c722b */ /* 0x000fc4000000006c */
[----:B------:R-:W-:Y:S02]  /*18c0*/  DFMA R36, R78, R48, R36 ;  /* 0x000000304e24722b */ /* 0x000fe40000000024 */
[-C--:B------:R-:W-:Y:S02]  /*18d0*/  DFMA R44, R84, -R50.reuse, R44 ;  /* 0x80000032542c722b */ /* 0x080fe4000000002c */
[-C--:B------:R-:W-:Y:S02]  /*18e0*/  DFMA R40, R76, R50.reuse, R40 ;  /* 0x000000324c28722b */ /* 0x080fe40000000028 */
[----:B------:R-:W-:Y:S02]  /*18f0*/  DFMA R38, R78, R50, R38 ;  /* 0x000000324e26722b */ /* 0x000fe40000000026 */
[-C--:B------:R-:W-:Y:S02]  /*1900*/  DFMA R120, R14, -R46.reuse, R120 ;  /* 0x8000002e0e78722b */ /* 0x080fe40000000078 */
[----:B------:R-:W-:-:S02]  /*1910*/  DFMA R106, R16, -R46, R106 ;  /* 0x8000002e106a722b */ /* 0x000fc4000000006a */
[----:B------:R-:W-:Y:S02]  /*1920*/  DFMA R116, R14, R46, R116 ;  /* 0x0000002e0e74722b */ /* 0x000fe40000000074 */
[----:B------:R-:W-:Y:S02]  /*1930*/  DADD R96, R18, R96 ;  /* 0x0000000012607229 */ /* 0x000fe40000000060 */
[----:B------:R-:W-:Y:S02]  /*1940*/  DFMA R104, R80, R48, R104 ;  /* 0x000000305068722b */ /* 0x000fe40000000068 */
[-C--:B------:R-:W-:Y:S02]  /*1950*/  DFMA R46, R26, R50.reuse, RZ ;  /* 0x000000321a2e722b */ /* 0x080fe400000000ff */
[----:B------:R-:W-:Y:S02]  /*1960*/  DFMA R42, R12, -R50, R42 ;  /* 0x800000320c2a722b */ /* 0x000fe4000000002a */
[----:B------:R-:W-:-:S02]  /*1970*/  DFMA R108, R78, R48, R108 ;  /* 0x000000304e6c722b */ /* 0x000fc4000000006c */
[-C--:B------:R-:W-:Y:S02]  /*1980*/  DFMA R112, R80, R50.reuse, R112 ;  /* 0x000000325070722b */ /* 0x080fe40000000070 */
[-C--:B------:R-:W-:Y:S02]  /*1990*/  DFMA R114, R78, R50.reuse, R114 ;  /* 0x000000324e72722b */ /* 0x080fe40000000072 */
[-C--:B------:R-:W-:Y:S02]  /*19a0*/  DFMA R118, R76, R50.reuse, R118 ;  /* 0x000000324c76722b */ /* 0x080fe40000000076 */
[----:B------:R-:W-:Y:S02]  /*19b0*/  DFMA R36, R14, -R50, R36 ;  /* 0x800000320e24722b */ /* 0x000fe40000000024 */
[-C--:B------:R-:W-:Y:S02]  /*19c0*/  DFMA R40, R12, R48.reuse, R40 ;  /* 0x000000300c28722b */ /* 0x080fe40000000028 */
[----:B------:R-:W-:-:S02]  /*19d0*/  DFMA R38, R14, R48, R38 ;  /* 0x000000300e26722b */ /* 0x000fc40000000026 */
[----:B------:R-:W-:Y:S02]  /*19e0*/  DFMA R44, R76, R52, R44 ;  /* 0x000000344c2c722b */ /* 0x000fe4000000002c */
[----:B------:R-:W-:Y:S02]  /*19f0*/  DFMA R106, R48, R96, R106 ;  /* 0x00000060306a722b */ /* 0x000fe4000000006a */
[----:B------:R-:W-:Y:S02]  /*1a00*/  DFMA R120, R80, R48, R120 ;  /* 0x000000305078722b */ /* 0x000fe40000000078 */
[----:B------:R-:W-:Y:S02]  /*1a10*/  DFMA R104, R16, R50, R104 ;  /* 0x000000321068722b */ /* 0x000fe40000000068 */
[-C--:B------:R-:W-:Y:S02]  /*1a20*/  DFMA R46, R84, R48.reuse, R46 ;  /* 0x00000030542e722b */ /* 0x080fe4000000002e */
[----:B------:R-:W-:-:S02]  /*1a30*/  DFMA R116, R76, R48, R116 ;  /* 0x000000304c74722b */ /* 0x000fc40000000074 */
[----:B------:R-:W-:Y:S02]  /*1a40*/  DFMA R42, R78, R52, R42 ;  /* 0x000000344e2a722b */ /* 0x000fe4000000002a */
[----:B------:R-:W-:Y:S02]  /*1a50*/  DFMA R110, R50, R96, R110 ;  /* 0x00000060326e722b */ /* 0x000fe4000000006e */
[-C--:B------:R-:W-:Y:S02]  /*1a60*/  DFMA R122, R80, R50.reuse, R122 ;  /* 0x00000032507a722b */ /* 0x080fe4000000007a */
[----:B------:R-:W-:Y:S02]  /*1a70*/  DFMA R108, R14, R50, R108 ;  /* 0x000000320e6c722b */ /* 0x000fe4000000006c */
[-C--:B------:R-:W-:Y:S02]  /*1a80*/  DFMA R112, R16, -R48.reuse, R112 ;  /* 0x800000301070722b */ /* 0x080fe40000000070 */
[----:B------:R-:W-:-:S02]  /*1a90*/  DFMA R114, R14, -R48, R114 ;  /* 0x800000300e72722b */ /* 0x000fc40000000072 */
[----:B------:R-:W-:Y:S02]  /*1aa0*/  DFMA R118, R12, -R48, R118 ;  /* 0x800000300c76722b */ /* 0x000fe40000000076 */
[----:B------:R-:W-:Y:S02]  /*1ab0*/  DFMA R36, R80, R52, R36 ;  /* 0x000000345024722b */ /* 0x000fe40000000024 */
[-C--:B------:R-:W-:Y:S02]  /*1ac0*/  DFMA R44, R12, -R54.reuse, R44 ;  /* 0x800000360c2c722b */ /* 0x080fe4000000002c */
[-C--:B------:R-:W-:Y:S02]  /*1ad0*/  DFMA R40, R78, R54.reuse, R40 ;  /* 0x000000364e28722b */ /* 0x080fe40000000028 */
[----:B------:R-:W-:Y:S02]  /*1ae0*/  DFMA R38, R80, R54, R38 ;  /* 0x000000365026722b */ /* 0x000fe40000000026 */
[----:B------:R-:W-:-:S02]  /*1af0*/  DFMA R120, R16, -R50, R120 ;  /* 0x800000321078722b */ /* 0x000fc40000000078 */
[----:B------:R-:W-:Y:S02]  /*1b00*/  DADD R94, R18, R94 ;  /* 0x00000000125e7229 */ /* 0x000fe4000000005e */
[-C--:B------:R-:W-:Y:S02]  /*1b10*/  DFMA R106, R80, R52.reuse, R106 ;  /* 0x00000034506a722b */ /* 0x080fe4000000006a */
[----:B------:R-:W-:Y:S02]  /*1b20*/  DFMA R104, R78, R52, R104 ;  /* 0x000000344e68722b */ /* 0x000fe40000000068 */
[----:B------:R-:W-:Y:S02]  /*1b30*/  DFMA R46, R76, R54, R46 ;  /* 0x000000364c2e722b */ /* 0x000fe4000000002e */
[----:B------:R-:W-:Y:S02]  /*1b40*/  DFMA R116, R12, R50, R116 ;  /* 0x000000320c74722b */ /* 0x000fe40000000074 */
[----:B------:R-:W-:-:S02]  /*1b50*/  DFMA R42, R14, -R54, R42 ;  /* 0x800000360e2a722b */ /* 0x000fc4000000002a */
[----:B------:R-:W-:Y:S02]  /*1b60*/  DFMA R122, R16, R48, R122 ;  /* 0x00000030107a722b */ /* 0x000fe4000000007a */
[----:B------:R-:W-:Y:S02]  /*1b70*/  DFMA R110, R80, R54, R110 ;  /* 0x00000036506e722b */ /* 0x000fe4000000006e */
[----:B------:R-:W-:Y:S02]  /*1b80*/  DFMA R108, R76, R52, R108 ;  /* 0x000000344c6c722b */ /* 0x000fe4000000006c */
[-C--:B------:R-:W-:Y:S02]  /*1b90*/  DFMA R112, R78, R54.reuse, R112 ;  /* 0x000000364e70722b */ /* 0x080fe40000000070 */
[-C--:B------:R-:W-:Y:S02]  /*1ba0*/  DFMA R114, R76, R54.reuse, R114 ;  /* 0x000000364c72722b */ /* 0x080fe40000000072 */
[----:B------:R-:W-:-:S02]  /*1bb0*/  DFMA R118, R26, R54, R118 ;  /* 0x000000361a76722b */ /* 0x000fc40000000076 */
[----:B------:R-:W-:Y:S02]  /*1bc0*/  DFMA R48, R16, -R54, R36 ;  /* 0x800000361030722b */ /* 0x000fe40000000024 */
[----:B------:R-:W-:Y:S02]  /*1bd0*/  DADD R92, R18, R92 ;  /* 0x00000000125c7229 */ /* 0x000fe4000000005c */
[----:B------:R-:W-:Y:S02]  /*1be0*/  DFMA R44, R78, R56, R44 ;  /* 0x000000384e2c722b */ /* 0x000fe4000000002c */
[-C--:B------:R-:W-:Y:S02]  /*1bf0*/  DFMA R40, R14, R52.reuse, R40 ;  /* 0x000000340e28722b */ /* 0x080fe40000000028 */
[----:B------:R-:W-:Y:S02]  /*1c00*/  DFMA R50, R16, R52, R38 ;  /* 0x000000341032722b */ /* 0x000fe40000000026 */
[----:B------:R-:W-:-:S02]  /*1c10*/  DFMA R120, R52, R94, R120 ;  /* 0x0000005e3478722b */ /* 0x000fc40000000078 */
[-C--:B------:R-:W-:Y:S02]  /*1c20*/  DFMA R106, R16, R54.reuse, R106 ;  /* 0x00000036106a722b */ /* 0x080fe4000000006a */
[----:B------:R-:W-:Y:S02]  /*1c30*/  DFMA R104, R14, R54, R104 ;  /* 0x000000360e68722b */ /* 0x000fe40000000068 */
[-C--:B------:R-:W-:Y:S02]  /*1c40*/  DFMA R46, R12, R52.reuse, R46 ;  /* 0x000000340c2e722b */ /* 0x080fe4000000002e */
[----:B------:R-:W-:Y:S02]  /*1c50*/  DFMA R36, R26, R52, R116 ;  /* 0x000000341a24722b */ /* 0x000fe40000000074 */
[----:B------:R-:W-:Y:S02]  /*1c60*/  DFMA R42, R80, R56, R42 ;  /* 0x00000038502a722b */ /* 0x000fe4000000002a */
[----:B------:R-:W-:-:S02]  /*1c70*/  DFMA R122, R54, R94, R122 ;  /* 0x0000005e367a722b */ /* 0x000fc4000000007a */
[----:B------:R-:W-:Y:S02]  /*1c80*/  DFMA R108, R12, R54, R108 ;  /* 0x000000360c6c722b */ /* 0x000fe4000000006c */
[-C--:B------:R-:W-:Y:S02]  /*1c90*/  DFMA R110, R16, -R52.reuse, R110 ;  /* 0x80000034106e722b */ /* 0x080fe4000000006e */
[-C--:B------:R-:W-:Y:S02]  /*1ca0*/  DFMA R112, R14, -R52.reuse, R112 ;  /* 0x800000340e70722b */ /* 0x080fe40000000070 */
[-C--:B------:R-:W-:Y:S02]  /*1cb0*/  DFMA R114, R12, -R52.reuse, R114 ;  /* 0x800000340c72722b */ /* 0x080fe40000000072 */
[----:B------:R-:W-:Y:S02]  /*1cc0*/  DFMA R38, R84, -R52, R118 ;  /* 0x800000345426722b */ /* 0x000fe40000000076 */
[----:B------:R-:W-:-:S02]  /*1cd0*/  DFMA R48, R56, R92, R48 ;  /* 0x0000005c3830722b */ /* 0x000fc40000000030 */
[----:B------:R-:W-:Y:S02]  /*1ce0*/  DFMA R50, R58, R92, R50 ;  /* 0x0000005c3a32722b */ /* 0x000fe40000000032 */
[-C--:B------:R-:W-:Y:S02]  /*1cf0*/  DFMA R44, R14, -R58.reuse, R44 ;  /* 0x8000003a0e2c722b */ /* 0x080fe4000000002c */
[C---:B------:R-:W-:Y:S02]  /*1d00*/  DFMA R52, R80.reuse, R58, R40 ;  /* 0x0000003a5034722b */ /* 0x040fe40000000028 */
[-C--:B------:R-:W-:Y:S02]  /*1d10*/  DFMA R92, R80, R56.reuse, R120 ;  /* 0x00000038505c722b */ /* 0x080fe40000000078 */
[-C--:B------:R-:W-:Y:S02]  /*1d20*/  DFMA R94, R78, R56.reuse, R106 ;  /* 0x000000384e5e722b */ /* 0x080fe4000000006a */
[----:B------:R-:W-:-:S02]  /*1d30*/  DFMA R96, R76, R56, R104 ;  /* 0x000000384c60722b */ /* 0x000fc40000000068 */
[----:B------:R-:W-:Y:S02]  /*1d40*/  DFMA R46, R78, R58, R46 ;  /* 0x0000003a4e2e722b */ /* 0x000fe4000000002e */
[----:B------:R-:W-:Y:S02]  /*1d50*/  DFMA R36, R84, R54, R36 ;  /* 0x000000365424722b */ /* 0x000fe40000000024 */
[-C--:B------:R-:W-:Y:S02]  /*1d60*/  DFMA R54, R16, -R58.reuse, R42 ;  /* 0x8000003a1036722b */ /* 0x080fe4000000002a */
[----:B------:R-:W-:Y:S02]  /*1d70*/  DFMA R122, R80, R58, R122 ;  /* 0x0000003a507a722b */ /* 0x000fe4000000007a */
[----:B------:R-:W-:Y:S02]  /*1d80*/  DFMA R40, R26, R56, R108 ;  /* 0x000000381a28722b */ /* 0x000fe4000000006c */
[----:B------:R-:W-:-:S02]  /*1d90*/  DFMA R110, R78, R58, R110 ;  /* 0x0000003a4e6e722b */ /* 0x000fc4000000006e */
[-C--:B------:R-:W-:Y:S02]  /*1da0*/  DFMA R112, R76, R58.reuse, R112 ;  /* 0x0000003a4c70722b */ /* 0x080fe40000000070 */
[----:B------:R-:W-:Y:S02]  /*1db0*/  DFMA R42, R26, R58, R114 ;  /* 0x0000003a1a2a722b */ /* 0x000fe40000000072 */
[----:B------:R-:W-:Y:S02]  /*1dc0*/  DADD R90, R18, R90 ;  /* 0x00000000125a7229 */ /* 0x000fe4000000005a */
[----:B------:R-:W-:Y:S02]  /*1dd0*/  DFMA R52, R16, R56, R52 ;  /* 0x000000381034722b */ /* 0x000fe40000000034 */
[----:B------:R-:W-:Y:S02]  /*1de0*/  DFMA R44, R80, R60, R44 ;  /* 0x0000003c502c722b */ /* 0x000fe4000000002c */
[----:B------:R-:W-:-:S02]  /*1df0*/  DFMA R92, R16, R58, R92 ;  /* 0x0000003a105c722b */ /* 0x000fc4000000005c */
[-C--:B------:R-:W-:Y:S02]  /*1e00*/  DFMA R94, R14, R58.reuse, R94 ;  /* 0x0000003a0e5e722b */ /* 0x080fe4000000005e */
[----:B------:R-:W-:Y:S02]  /*1e10*/  DFMA R96, R12, R58, R96 ;  /* 0x0000003a0c60722b */ /* 0x000fe40000000060 */
[----:B------:R-:W-:Y:S02]  /*1e20*/  DFMA R46, R14, R56, R46 ;  /* 0x000000380e2e722b */ /* 0x000fe4000000002e */
[----:B------:R-:W-:Y:S02]  /*1e30*/  DFMA R40, R84, R58, R40 ;  /* 0x0000003a5428722b */ /* 0x000fe40000000028 */
[-C--:B------:R-:W-:Y:S02]  /*1e40*/  DFMA R122, R16, -R56.reuse, R122 ;  /* 0x80000038107a722b */ /* 0x080fe4000000007a */
[----:B------:R-:W-:-:S02]  /*1e50*/  DFMA R110, R14, -R56, R110 ;  /* 0x800000380e6e722b */ /* 0x000fc4000000006e */
[-C--:B------:R-:W-:Y:S02]  /*1e60*/  DFMA R112, R12, -R56.reuse, R112 ;  /* 0x800000380c70722b */ /* 0x080fe40000000070 */
[----:B------:R-:W-:Y:S02]  /*1e70*/  DFMA R42, R84, -R56, R42 ;  /* 0x80000038542a722b */ /* 0x000fe4000000002a */
[-C--:B------:R-:W-:Y:S02]  /*1e80*/  DFMA R54, R60, R90.reuse, R54 ;  /* 0x0000005a3c36722b */ /* 0x080fe40000000036 */
[----:B------:R-:W-:Y:S02]  /*1e90*/  DFMA R52, R62, R90, R52 ;  /* 0x0000005a3e34722b */ /* 0x000fe40000000034 */
[-C--:B------:R-:W-:Y:S02]  /*1ea0*/  DFMA R56, R16, -R62.reuse, R44 ;  /* 0x8000003e1038722b */ /* 0x080fe4000000002c */
[----:B------:R-:W-:-:S02]  /*1eb0*/  DFMA R58, R80, R62, R50 ;  /* 0x0000003e503a722b */ /* 0x000fc40000000032 */
[-C--:B------:R-:W-:Y:S02]  /*1ec0*/  DFMA R48, R80, R60.reuse, R48 ;  /* 0x0000003c5030722b */ /* 0x080fe40000000030 */
[-C--:B------:R-:W-:Y:S02]  /*1ed0*/  DFMA R50, R78, R60.reuse, R92 ;  /* 0x0000003c4e32722b */ /* 0x080fe4000000005c */
[-C--:B------:R-:W-:Y:S02]  /*1ee0*/  DFMA R90, R76, R60.reuse, R94 ;  /* 0x0000003c4c5a722b */ /* 0x080fe4000000005e */
[----:B------:R-:W-:Y:S02]  /*1ef0*/  DFMA R44, R26, R60, R96 ;  /* 0x0000003c1a2c722b */ /* 0x000fe40000000060 */
[-C--:B------:R-:W-:Y:S02]  /*1f00*/  DFMA R46, R80, R62.reuse, R46 ;  /* 0x0000003e502e722b */ /* 0x080fe4000000002e */
[----:B------:R-:W-:-:S02]  /*1f10*/  DFMA R122, R78, R62, R122 ;  /* 0x0000003e4e7a722b */ /* 0x000fc4000000007a */
[-C--:B------:R-:W-:Y:S02]  /*1f20*/  DFMA R48, R16, R62.reuse, R48 ;  /* 0x0000003e1030722b */ /* 0x080fe40000000030 */
[-C--:B------:R-:W-:Y:S02]  /*1f30*/  DFMA R50, R14, R62.reuse, R50 ;  /* 0x0000003e0e32722b */ /* 0x080fe40000000032 */
[-C--:B------:R-:W-:Y:S02]  /*1f40*/  DFMA R110, R76, R62.reuse, R110 ;  /* 0x0000003e4c6e722b */ /* 0x080fe4000000006e */
[-C--:B------:R-:W-:Y:S02]  /*1f50*/  DFMA R90, R12, R62.reuse, R90 ;  /* 0x0000003e0c5a722b */ /* 0x080fe4000000005a */
[-C--:B------:R-:W-:Y:S02]  /*1f60*/  DFMA R112, R26, R62.reuse, R112 ;  /* 0x0000003e1a70722b */ /* 0x080fe40000000070 */
[----:B------:R-:W-:-:S02]  /*1f70*/  DFMA R44, R84, R62, R44 ;  /* 0x0000003e542c722b */ /* 0x000fc4000000002c */
[----:B------:R-:W-:Y:S02]  /*1f80*/  DADD R92, R18, R86 ;  /* 0x00000000125c7229 */ /* 0x000fe40000000056 */
[CC--:B------:R-:W-:Y:S02]  /*1f90*/  DFMA R62, R16.reuse, R60.reuse, R46 ;  /* 0x0000003c103e722b */ /* 0x0c0fe4000000002e */
[-C--:B------:R-:W-:Y:S02]  /*1fa0*/  DFMA R58, R16, -R60.reuse, R58 ;  /* 0x8000003c103a722b */ /* 0x080fe4000000003a */
[-C--:B------:R-:W-:Y:S02]  /*1fb0*/  DFMA R122, R14, -R60.reuse, R122 ;  /* 0x8000003c0e7a722b */ /* 0x080fe4000000007a */
[----:B------:R-:W-:Y:S02]  /*1fc0*/  DFMA R110, R12, -R60, R110 ;  /* 0x8000003c0c6e722b */ /* 0x000fe4000000006e */
[----:B------:R-:W-:-:S02]  /*1fd0*/  DFMA R86, R80, R66, R52 ;  /* 0x000000425056722b */ /* 0x000fc40000000034 */
[----:B------:R-:W-:Y:S02]  /*1fe0*/  DFMA R52, R66, R92, R62 ;  /* 0x0000005c4234722b */ /* 0x000fe4000000003e */
[----:B------:R-:W-:Y:S02]  /*1ff0*/  DFMA R62, R76, R64, R50 ;  /* 0x000000404c3e722b */ /* 0x000fe40000000032 */
[----:B------:R-:W-:Y:S02]  /*2000*/  DFMA R46, R84, -R60, R112 ;  /* 0x8000003c542e722b */ /* 0x000fe40000000070 */
[----:B------:R-:W-:Y:S02]  /*2010*/  DFMA R56, R64, R92, R56 ;  /* 0x0000005c4038722b */ /* 0x000fe40000000038 */
[----:B------:R-:W-:Y:S02]  /*2020*/  DFMA R60, R78, R66, R58 ;  /* 0x000000424e3c722b */ /* 0x000fe4000000003a */
[----:B------:R-:W-:-:S02]  /*2030*/  DFMA R92, R80, R64, R54 ;  /* 0x00000040505c722b */ /* 0x000fc40000000036 */
[-C--:B------:R-:W-:Y:S02]  /*2040*/  DFMA R58, R76, R66.reuse, R122 ;  /* 0x000000424c3a722b */ /* 0x080fe4000000007a */
[-C--:B------:R-:W-:Y:S02]  /*2050*/  DFMA R110, R26, R66.reuse, R110 ;  /* 0x000000421a6e722b */ /* 0x080fe4000000006e */
[----:B------:R-:W-:Y:S02]  /*2060*/  DFMA R62, R12, R66, R62 ;  /* 0x000000420c3e722b */ /* 0x000fe4000000003e */
[-C--:B------:R-:W-:Y:S02]  /*2070*/  DFMA R54, R16, -R64.reuse, R86 ;  /* 0x800000401036722b */ /* 0x080fe40000000056 */
[-C--:B------:R-:W-:Y:S02]  /*2080*/  DFMA R86, R78, R64.reuse, R48 ;  /* 0x000000404e56722b */ /* 0x080fe40000000030 */
[----:B------:R-:W-:Y:S01]  /*2090*/  DFMA R48, R26, R64, R90 ;  /* 0x000000401a30722b */ /* 0x000fe2000000005a */
[-C--:B------:R-:W-:Y:S01]  /*20a0*/  ISETP.GE.AND P3, PT, R83, R23.reuse, PT ;  /* 0x000000175300720c */ /* 0x080fe20003f66270 */
[----:B--2---:R-:W-:Y:S01]  /*20b0*/  DFMA R56, R80, R68, R56 ;  /* 0x000000445038722b */ /* 0x004fe20000000038 */
[----:B------:R-:W-:Y:S01]  /*20c0*/  ISETP.GE.AND P4, PT, R88, R23, PT ;  /* 0x000000175800720c */ /* 0x000fe20003f86270 */
[----:B------:R-:W-:-:S02]  /*20d0*/  DFMA R60, R14, -R64, R60 ;  /* 0x800000400e3c722b */ /* 0x000fc4000000003c */
[-C--:B------:R-:W-:Y:S02]  /*20e0*/  DFMA R58, R12, -R64.reuse, R58 ;  /* 0x800000400c3a722b */ /* 0x080fe4000000003a */
[----:B------:R-:W-:Y:S02]  /*20f0*/  DFMA R50, R84, -R64, R110 ;  /* 0x800000405432722b */ /* 0x000fe4000000006e */
[----:B------:R-:W-:Y:S02]  /*2100*/  DFMA R92, R16, R66, R92 ;  /* 0x00000042105c722b */ /* 0x000fe4000000005c */
[----:B------:R-:W-:Y:S02]  /*2110*/  DFMA R64, R80, R70, R52 ;  /* 0x000000465040722b */ /* 0x000fe40000000034 */
[----:B------:R-:W-:Y:S02]  /*2120*/  DFMA R52, R26, R68, R62 ;  /* 0x000000441a34722b */ /* 0x000fe4000000003e */
[----:B------:R-:W-:-:S02]  /*2130*/  DFMA R62, R78, R70, R54 ;  /* 0x000000464e3e722b */ /* 0x000fc40000000036 */
[-C--:B------:R-:W-:Y:S02]  /*2140*/  DFMA R86, R14, R66.reuse, R86 ;  /* 0x000000420e56722b */ /* 0x080fe40000000056 */
[----:B------:R-:W-:Y:S02]  /*2150*/  DFMA R48, R84, R66, R48 ;  /* 0x000000425430722b */ /* 0x000fe40000000030 */
[-C--:B------:R-:W-:Y:S02]  /*2160*/  DFMA R66, R16, R70.reuse, R56 ;  /* 0x000000461042722b */ /* 0x080fe40000000038 */
[----:B------:R-:W-:Y:S02]  /*2170*/  DFMA R56, R76, R70, R60 ;  /* 0x000000464c38722b */ /* 0x000fe4000000003c */
[----:B------:R-:W-:Y:S01]  /*2180*/  DFMA R92, R78, R68, R92 ;  /* 0x000000444e5c722b */ /* 0x000fe2000000005c */
[----:B------:R-:W0:Y:S01]  /*2190*/  @!P3 LDC.64 R60, c[0x0][0x3b0] ;  /* 0x0000ec00ff3cbb82 */ /* 0x000e220000000a00 */
[----:B------:R-:W-:-:S02]  /*21a0*/  DFMA R54, R26, R70, R58 ;  /* 0x000000461a36722b */ /* 0x000fc4000000003a */
[-C--:B------:R-:W-:Y:S02]  /*21b0*/  DFMA R58, R14, -R68.reuse, R62 ;  /* 0x800000440e3a722b */ /* 0x080fe4000000003e */
[----:B------:R-:W-:-:S03]  /*21c0*/  DFMA R86, R76, R68, R86 ;  /* 0x000000444c56722b */ /* 0x000fc60000000056 */
[----:B------:R-:W1:Y:S01]  /*21d0*/  @!P4 LDC.64 R62, c[0x0][0x3b0] ;  /* 0x0000ec00ff3ecb82 */ /* 0x000e620000000a00 */
[-C--:B------:R-:W-:Y:S02]  /*21e0*/  DFMA R64, R16, -R68.reuse, R64 ;  /* 0x800000441040722b */ /* 0x080fe40000000040 */
[----:B------:R-:W-:Y:S02]  /*21f0*/  DFMA R56, R12, -R68, R56 ;  /* 0x800000440c38722b */ /* 0x000fe40000000038 */
[----:B------:R-:W-:Y:S02]  /*2200*/  DFMA R92, R14, R70, R92 ;  /* 0x000000460e5c722b */ /* 0x000fe4000000005c */
[----:B------:R-:W-:Y:S02]  /*2210*/  DFMA R54, R84, -R68, R54 ;  /* 0x800000445436722b */ /* 0x000fe40000000036 */
[-C--:B------:R-:W-:Y:S02]  /*2220*/  DFMA R86, R12, R70.reuse, R86 ;  /* 0x000000460c56722b */ /* 0x080fe40000000056 */
[----:B------:R-:W-:-:S02]  /*2230*/  DFMA R52, R84, R70, R52 ;  /* 0x000000465434722b */ /* 0x000fc40000000034 */
[-C--:B---3--:R-:W-:Y:S01]  /*2240*/  DFMA R68, R76, R74.reuse, R58 ;  /* 0x0000004a4c44722b */ /* 0x088fe2000000003a */
[C---:B------:R-:W-:Y:S01]  /*2250*/  @!P3 IMAD.IADD R83, R2.reuse, 0x1, R83 ;  /* 0x000000010253b824 */ /* 0x040fe200078e0253 */
[-C--:B------:R-:W-:Y:S02]  /*2260*/  DFMA R70, R78, R74.reuse, R64 ;  /* 0x0000004a4e46722b */ /* 0x080fe40000000040 */
[----:B------:R-:W-:Y:S01]  /*2270*/  DFMA R58, R26, R74, R56 ;  /* 0x0000004a1a3a722b */ /* 0x000fe20000000038 */
[----:B------:R-:W-:Y:S01]  /*2280*/  @!P4 IMAD.IADD R89, R2, 0x1, R88 ;  /* 0x000000010259c824 */ /* 0x000fe200078e0258 */
[-C--:B------:R-:W-:Y:S02]  /*2290*/  DFMA R66, R78, R72.reuse, R66 ;  /* 0x000000484e42722b */ /* 0x080fe40000000042 */
[-C--:B------:R-:W-:Y:S01]  /*22a0*/  DFMA R92, R76, R72.reuse, R92 ;  /* 0x000000484c5c722b */ /* 0x080fe2000000005c */
[--C-:B------:R-:W-:Y:S01]  /*22b0*/  @!P3 IMAD R83, R83, UR9, R0.reuse ;  /* 0x000000095353bc24 */ /* 0x100fe2000f8e0200 */
[----:B------:R-:W-:Y:S01]  /*22c0*/  ISETP.GE.AND P1, PT, R82, R23, PT ;  /* 0x000000175200720c */ /* 0x000fe20003f26270 */
[----:B------:R-:W-:Y:S01]  /*22d0*/  @!P4 IMAD R89, R89, UR9, R0 ;  /* 0x000000095959cc24 */ /* 0x000fe2000f8e0200 */
[----:B------:R-:W-:-:S02]  /*22e0*/  DFMA R86, R26, R72, R86 ;  /* 0x000000481a56722b */ /* 0x000fc40000000056 */
[-C--:B------:R-:W-:Y:S02]  /*22f0*/  DFMA R70, R14, -R72.reuse, R70 ;  /* 0x800000480e46722b */ /* 0x080fe40000000046 */
[-C--:B------:R-:W-:Y:S02]  /*2300*/  DFMA R68, R12, -R72.reuse, R68 ;  /* 0x800000480c44722b */ /* 0x080fe40000000044 */
[----:B------:R-:W-:Y:S01]  /*2310*/  DFMA R58, R84, -R72, R58 ;  /* 0x80000048543a722b */ /* 0x000fe2000000003a */
[-CC-:B------:R-:W-:Y:S01]  /*2320*/  @!P4 IMAD R89, R89, R22.reuse, R4.reuse ;  /* 0x000000165959c224 */ /* 0x180fe200078e0204 */
[-C--:B------:R-:W-:Y:S01]  /*2330*/  DFMA R66, R14, R74.reuse, R66 ;  /* 0x0000004a0e42722b */ /* 0x080fe20000000042 */
[----:B------:R-:W-:Y:S01]  /*2340*/  @!P3 IMAD R73, R83, R22, R4 ;  /* 0x000000165349b224 */ /* 0x000fe200078e0204 */
[----:B------:R-:W-:Y:S01]  /*2350*/  DFMA R64, R12, R74, R92 ;  /* 0x0000004a0c40722b */ /* 0x000fe2000000005c */
[----:B-1----:R-:W-:-:S04]  /*2360*/  @!P4 IMAD.WIDE R62, R89, 0x10, R62 ;  /* 0x00000010593ec825 */ /* 0x002fc800078e023e */
[----:B0-----:R-:W-:Y:S01]  /*2370*/  @!P3 IMAD.WIDE R72, R73, 0x10, R60 ;  /* 0x000000104948b825 */ /* 0x001fe200078e023c */
[-C--:B----4-:R-:W-:Y:S01]  /*2380*/  DFMA R66, R76, R28.reuse, R66 ;  /* 0x0000001c4c42722b */ /* 0x090fe20000000042 */
[-C--:B------:R-:W-:Y:S01]  /*2390*/  ISETP.GE.AND P2, PT, R7, R23.reuse, PT ;  /* 0x000000170700720c */ /* 0x080fe20003f46270 */
[----:B------:R-:W-:Y:S01]  /*23a0*/  DFMA R64, R26, R28, R64 ;  /* 0x0000001c1a40722b */ /* 0x000fe20000000040 */
[----:B------:R-:W0:Y:S01]  /*23b0*/  @!P1 LDC.64 R60, c[0x0][0x3b0] ;  /* 0x0000ec00ff3c9b82 */ /* 0x000e220000000a00 */
[----:B------:R1:W-:Y:S01]  /*23c0*/  @!P3 STG.E.128 desc[UR4][R72.64], R36 ;  /* 0x000000244800b986 */ /* 0x0003e2000c101d04 */
[-C--:B------:R-:W-:Y:S01]  /*23d0*/  ISETP.GE.AND P3, PT, R11, R23.reuse, PT ;  /* 0x000000170b00720c */ /* 0x080fe20003f66270 */
[----:B------:R-:W-:Y:S02]  /*23e0*/  DFMA R70, R76, R30, R70 ;  /* 0x0000001e4c46722b */ /* 0x000fe40000000046 */
[----:B------:R2:W-:Y:S01]  /*23f0*/  @!P4 STG.E.128 desc[UR4][R62.64], R40 ;  /* 0x000000283e00c986 */ /* 0x0005e2000c101d04 */
[----:B------:R-:W-:-:S02]  /*2400*/  ISETP.GE.AND P4, PT, R10, R23, PT ;  /* 0x000000170a00720c */ /* 0x000fc40003f86270 */
[-C--:B------:R-:W-:Y:S02]  /*2410*/  ISETP.GE.AND P5, PT, R8, R23.reuse, PT ;  /* 0x000000170800720c */ /* 0x080fe40003fa6270 */
[----:B------:R-:W-:Y:S01]  /*2420*/  ISETP.GE.AND P6, PT, R9, R23, PT ;  /* 0x000000170900720c */ /* 0x000fe20003fc6270 */
[-C--:B------:R-:W-:Y:S02]  /*2430*/  DFMA R66, R12, R30.reuse, R66 ;  /* 0x0000001e0c42722b */ /* 0x080fe40000000042 */
[----:B------:R-:W-:Y:S02]  /*2440*/  DFMA R68, R26, R30, R68 ;  /* 0x0000001e1a44722b */ /* 0x000fe40000000044 */
[----:B------:R-:W-:Y:S02]  /*2450*/  DFMA R70, R12, -R28, R70 ;  /* 0x8000001c0c46722b */ /* 0x000fe40000000046 */
[C---:B-1----:R-:W-:Y:S01]  /*2460*/  DFMA R36, R84.reuse, R30, R64 ;  /* 0x0000001e5424722b */ /* 0x042fe20000000040 */
[----:B------:R-:W-:Y:S01]  /*2470*/  @!P1 IADD3 R31, PT, PT, R2, R82, RZ ;  /* 0x00000052021f9210 */ /* 0x000fe20007ffe0ff */
[C---:B------:R-:W-:Y:S01]  /*2480*/  DFMA R56, R84.reuse, R74, R86 ;  /* 0x0000004a5438722b */ /* 0x040fe20000000056 */
[----:B--2---:R-:W1:Y:S01]  /*2490*/  @!P3 LDC.64 R42, c[0x0][0x3b0] ;  /* 0x0000ec00ff2abb82 */ /* 0x004e620000000a00 */
[----:B------:R-:W-:-:S02]  /*24a0*/  DFMA R38, R84, -R28, R68 ;  /* 0x8000001c5426722b */ /* 0x000fc40000000044 */
[----:B------:R-:W-:Y:S02]  /*24b0*/  @!P1 IMAD R31, R31, UR9, R0 ;  /* 0x000000091f1f9c24 */ /* 0x000fe4000f8e0200 */
[----:B------:R-:W-:-:S03]  /*24c0*/  @!P2 IMAD.IADD R69, R2, 0x1, R7 ;  /* 0x000000010245a824 */ /* 0x000fc600078e0207 */
[----:B------:R-:W2:Y:S01]  /*24d0*/  @!P2 LDC.64 R74, c[0x0][0x3b0] ;  /* 0x0000ec00ff4aab82 */ /* 0x000ea20000000a00 */
[----:B------:R-:W-:Y:S01]  /*24e0*/  @!P1 IMAD R7, R31, R22, R4 ;  /* 0x000000161f079224 */ /* 0x000fe200078e0204 */
[----:B------:R-:W-:-:S06]  /*24f0*/  DFMA R30, R26, R34, R70 ;  /* 0x000000221a1e722b */ /* 0x000fcc0000000046 */
[----:B------:R-:W3:Y:S01]  /*2500*/  @!P4 LDC.64 R64, c[0x0][0x3b0] ;  /* 0x0000ec00ff40cb82 */ /* 0x000ee20000000a00 */
[----:B------:R-:W-:-:S07]  /*2510*/  DFMA R28, R26, R32, R66 ;  /* 0x000000201a1c722b */ /* 0x000fce0000000042 */
[----:B------:R-:W4:Y:S08]  /*2520*/  @!P5 LDC.64 R62, c[0x0][0x3b0] ;  /* 0x0000ec00ff3edb82 */ /* 0x000f300000000a00 */
[----:B------:R-:W4:Y:S01]  /*2530*/  @!P6 LDC.64 R40, c[0x0][0x3b0] ;  /* 0x0000ec00ff28eb82 */ /* 0x000f220000000a00 */
[----:B0-----:R-:W-:Y:S01]  /*2540*/  @!P1 IMAD.WIDE R60, R7, 0x10, R60 ;  /* 0x00000010073c9825 */ /* 0x001fe200078e023c */
[----:B------:R-:W-:Y:S01]  /*2550*/  DFMA R30, R84, -R32, R30 ;  /* 0x80000020541e722b */ /* 0x000fe2000000001e */
[----:B------:R-:W-:-:S02]  /*2560*/  @!P5 IADD3 R33, PT, PT, R2, R8, RZ ;  /* 0x000000080221d210 */ /* 0x000fc40007ffe0ff */
[C---:B------:R-:W-:Y:S01]  /*2570*/  @!P3 IMAD.IADD R11, R2.reuse, 0x1, R11 ;  /* 0x00000001020bb824 */ /* 0x040fe200078e020b */
[----:B------:R-:W-:Y:S01]  /*2580*/  DFMA R28, R84, R34, R28 ;  /* 0x00000022541c722b */ /* 0x000fe2000000001c */
[C---:B------:R-:W-:Y:S02]  /*2590*/  @!P4 IMAD.IADD R7, R2.reuse, 0x1, R10 ;  /* 0x000000010207c824 */ /* 0x040fe400078e020a */
[--C-:B------:R-:W-:Y:S02]  /*25a0*/  @!P2 IMAD R69, R69, UR9, R0.reuse ;  /* 0x000000094545ac24 */ /* 0x100fe4000f8e0200 */
[----:B------:R-:W-:Y:S02]  /*25b0*/  @!P6 IMAD.IADD R35, R2, 0x1, R9 ;  /* 0x000000010223e824 */ /* 0x000fe400078e0209 */
[--C-:B------:R-:W-:Y:S02]  /*25c0*/  @!P3 IMAD R11, R11, UR9, R0.reuse ;  /* 0x000000090b0bbc24 */ /* 0x100fe4000f8e0200 */
[----:B------:R-:W-:-:S02]  /*25d0*/  @!P4 IMAD R7, R7, UR9, R0 ;  /* 0x000000090707cc24 */ /* 0x000fc4000f8e0200 */
[----:B------:R-:W-:Y:S02]  /*25e0*/  @!P5 IMAD R33, R33, UR9, R0 ;  /* 0x000000092121dc24 */ /* 0x000fe4000f8e0200 */
[-C--:B------:R-:W-:Y:S02]  /*25f0*/  @!P2 IMAD R69, R69, R22.reuse, R4 ;  /* 0x000000164545a224 */ /* 0x080fe400078e0204 */
[----:B------:R-:W-:Y:S02]  /*2600*/  @!P6 IMAD R35, R35, UR9, R0 ;  /* 0x000000092323ec24 */ /* 0x000fe4000f8e0200 */
[-CC-:B------:R-:W-:Y:S02]  /*2610*/  @!P3 IMAD R11, R11, R22.reuse, R4.reuse ;  /* 0x000000160b0bb224 */ /* 0x180fe400078e0204 */
[-CC-:B------:R-:W-:Y:S02]  /*2620*/  @!P4 IMAD R7, R7, R22.reuse, R4.reuse ;  /* 0x000000160707c224 */ /* 0x180fe400078e0204 */
[----:B------:R-:W-:-:S02]  /*2630*/  @!P5 IMAD R33, R33, R22, R4 ;  /* 0x000000162121d224 */ /* 0x000fc400078e0204 */
[----:B--2---:R-:W-:-:S04]  /*2640*/  @!P2 IMAD.WIDE R8, R69, 0x10, R74 ;  /* 0x000000104508a825 */ /* 0x004fc800078e024a */
[----:B------:R-:W-:Y:S02]  /*2650*/  @!P6 IMAD R35, R35, R22, R4 ;  /* 0x000000162323e224 */ /* 0x000fe400078e0204 */
[----:B-1----:R-:W-:Y:S01]  /*2660*/  @!P3 IMAD.WIDE R42, R11, 0x10, R42 ;  /* 0x000000100b2ab825 */ /* 0x002fe200078e022a */
[----:B------:R0:W-:Y:S03]  /*2670*/  @!P1 STG.E.128 desc[UR4][R60.64], R44 ;  /* 0x0000002c3c009986 */ /* 0x0001e6000c101d04 */
[----:B---3--:R-:W-:Y:S01]  /*2680*/  @!P4 IMAD.WIDE R64, R7, 0x10, R64 ;  /* 0x000000100740c825 */ /* 0x008fe200078e0240 */
[----:B------:R0:W-:Y:S03]  /*2690*/  @!P2 STG.E.128 desc[UR4][R8.64], R48 ;  /* 0x000000300800a986 */ /* 0x0001e6000c101d04 */
[----:B----4-:R-:W-:Y:S01]  /*26a0*/  @!P5 IMAD.WIDE R62, R33, 0x10, R62 ;  /* 0x00000010213ed825 */ /* 0x010fe200078e023e */
[----:B------:R0:W-:Y:S03]  /*26b0*/  @!P3 STG.E.128 desc[UR4][R42.64], R52 ;  /* 0x000000342a00b986 */ /* 0x0001e6000c101d04 */
[----:B------:R-:W-:Y:S01]  /*26c0*/  @!P6 IMAD.WIDE R40, R35, 0x10, R40 ;  /* 0x000000102328e825 */ /* 0x000fe200078e0228 */
[----:B------:R0:W-:Y:S04]  /*26d0*/  @!P4 STG.E.128 desc[UR4][R64.64], R56 ;  /* 0x000000384000c986 */ /* 0x0001e8000c101d04 */
[----:B------:R0:W-:Y:S01]  /*26e0*/  @!P5 STG.E.128 desc[UR4][R62.64], R36 ;  /* 0x000000243e00d986 */ /* 0x0001e2000c101d04 */
[----:B------:R-:W-:-:S03]  /*26f0*/  IMAD.MOV.U32 R83, RZ, RZ, R6 ;  /* 0x000000ffff537224 */ /* 0x000fc600078e0006 */
[----:B------:R0:W-:Y:S01]  /*2700*/  @!P6 STG.E.128 desc[UR4][R40.64], R28 ;  /* 0x0000001c2800e986 */ /* 0x0001e2000c101d04 */
[----:B------:R-:W-:Y:S05]  /*2710*/  @!P0 BRA `(.L_x_0) ;  /* 0xffffffdc005c8947 */ /* 0x000fea000383ffff */
[----:B------:R-:W-:Y:S05]  /*2720*/  EXIT ;  /* 0x000000000000794d */ /* 0x000fea0003800000 */
.L_x_1:
[----:B------:R-:W-:-:S00]  /*2730*/  BRA `(.L_x_1) ;  /* 0xfffffffc00fc7947 */ /* 0x000fc0000383ffff */
[----:B------:R-:W-:-:S00]  /*2740*/  NOP ;  /* 0x0000000000007918 */ /* 0x000fc00000000000 */
        /* <DEDUP_REMOVED lines=11> */
.L_x_4:


//--------------------- .text._Z21hpsi1_rt_stencil_ker2iPKdS0_PK7double2PS1_iiiiiiPKi --------------------------
	.section	.text._Z21hpsi1_rt_stencil_ker2iPKdS0_PK7double2PS1_iiiiiiPKi,"ax",@progbits
	.align	128
        .global         _Z21hpsi1_rt_stencil_ker2iPKdS0_PK7double2PS1_iiiiiiPKi
        .type           _Z21hpsi1_rt_stencil_ker2iPKdS0_PK7double2PS1_iiiiiiPKi,@function
        .size           _Z21hpsi1_rt_stencil_ker2iPKdS0_PK7double2PS1_iiiiiiPKi,(.L_x_5 - _Z21hpsi1_rt_stencil_ker2iPKdS0_PK7double2PS1_iiiiiiPKi)
        .other          _Z21hpsi1_rt_stencil_ker2iPKdS0_PK7double2PS1_iiiiiiPKi,@"STO_CUDA_ENTRY STV_DEFAULT"
_Z21hpsi1_rt_stencil_ker2iPKdS0_PK7double2PS1_iiiiiiPKi:
.text._Z21hpsi1_rt_stencil_ker2iPKdS0_PK7double2PS1_iiiiiiPKi:
        /* <DEDUP_REMOVED lines=14> */
[----:B0-----:R-:W-:-:S02]  /*00e0*/  IADD3 R2, PT, PT, R0, 0xffffffe, RZ ;  /* 0x0ffffffe00027810 */ /* 0x001fc40007ffe0ff */
[----:B------:R-:W-:-:S04]  /*00f0*/  IABS R0, R8 ;  /* 0x0000000800007213 */ /* 0x000fc80000000000 */
[----:B------:R0:W2:Y:S02]  /*0100*/  F2I.FTZ.U32.TRUNC.NTZ R3, R2 ;  /* 0x0000000200037305 */ /* 0x0000a4000021f000 */
[----:B0-----:R-:W-:Y:S01]  /*0110*/  IMAD.MOV.U32 R2, RZ, RZ, RZ ;  /* 0x000000ffff027224 */ /* 0x001fe200078e00ff */
[----:B--2---:R-:W-:-:S05]  /*0120*/  IADD3 R4, PT, PT, RZ, -R3, RZ ;  /* 0x80000003ff047210 */ /* 0x004fca0007ffe0ff */
[----:B------:R-:W-:-:S04]  /*0130*/  IMAD R5, R4, R7, RZ ;  /* 0x0000000704057224 */ /* 0x000fc800078e02ff */
[----:B------:R-:W-:-:S06]  /*0140*/  IMAD.HI.U32 R3, R3, R5, R2 ;  /* 0x0000000503037227 */ /* 0x000fcc00078e0002 */
[----:B------:R-:W-:-:S05]  /*0150*/  IMAD.HI.U32 R112, R3, R0, RZ ;  /* 0x0000000003707227 */ /* 0x000fca00078e00ff */
[----:B------:R-:W-:-:S05]  /*0160*/  IADD3 R2, PT, PT, -R112, RZ, RZ ;  /* 0x000000ff70027210 */ /* 0x000fca0007ffe1ff */
        /* <DEDUP_REMOVED lines=8> */
[----:B------:R-:W-:-:S06]  /*01f0*/  @P0 IADD3 R112, PT, PT, R112, 0x1, RZ ;  /* 0x0000000170700810 */ /* 0x000fcc0007ffe0ff */
[----:B------:R-:W-:Y:S02]  /*0200*/  @!P1 IADD3 R112, PT, PT, -R112, RZ, RZ ;  /* 0x000000ff70709210 */ /* 0x000fe40007ffe1ff */
[----:B------:R-:W-:-:S04]  /*0210*/  @!P2 LOP3.LUT R112, RZ, R13, RZ, 0x33, !PT ;  /* 0x0000000dff70a212 */ /* 0x000fc800078e33ff */
[----:B-1----:R-:W-:-:S13]  /*0220*/  ISETP.GE.AND P0, PT, R112, UR4, PT ;  /* 0x0000000470007c0c */ /* 0x002fda000bf06270 */
[----:B------:R-:W-:Y:S05]  /*0230*/  @P0 EXIT ;  /* 0x000000000000094d */ /* 0x000fea0003800000 */
[----:B------:R-:W0:Y:S02]  /*0240*/  LDC R0, c[0x0][0x3b8] ;  /* 0x0000ee00ff007b82 */ /* 0x000e240000000800 */
[----:B0-----:R-:W-:-:S13]  /*0250*/  ISETP.GE.AND P0, PT, R0, 0x1, PT ;  /* 0x000000010000780c */ /* 0x001fda0003f06270 */
[----:B------:R-:W-:Y:S05]  /*0260*/  @!P0 EXIT ;  /* 0x000000000000894d */ /* 0x000fea0003800000 */
[----:B------:R-:W0:Y:S01]  /*0270*/  LDC.64 R4, c[0x0][0x3a8] ;  /* 0x0000ea00ff047b82 */ /* 0x000e220000000a00 */
[----:B------:R-:W-:Y:S01]  /*0280*/  IMAD.MOV R3, RZ, RZ, -R112 ;  /* 0x000000ffff037224 */ /* 0x000fe200078e0a70 */
[C---:B------:R-:W-:Y:S01]  /*0290*/  ISETP.GT.AND P0, PT, R0.reuse, 0x1, PT ;  /* 0x000000010000780c */ /* 0x040fe20003f04270 */
[----:B------:R-:W1:Y:S01]  /*02a0*/  LDCU.64 UR4, c[0x0][0x358] ;  /* 0x00006b00ff0477ac */ /* 0x000e620008000a00 */
[----:B------:R-:W-:-:S04]  /*02b0*/  IADD3 R2, PT, PT, -R0, 0x1, RZ ;  /* 0x0000000100027810 */ /* 0x000fc80007ffe1ff */
[----:B------:R-:W-:Y:S01]  /*02c0*/  SEL R12, R2, 0x1, !P0 ;  /* 0x00000001020c7807 */ /* 0x000fe20004000000 */
[----:B------:R-:W2:Y:S01]  /*02d0*/  LDC.64 R6, c[0x0][0x3c0] ;  /* 0x0000f000ff067b82 */ /* 0x000ea20000000a00 */
[----:B------:R-:W-:Y:S02]  /*02e0*/  IMAD R2, R13, R3, R8 ;  /* 0x000000030d027224 */ /* 0x000fe400078e0208 */
[----:B------:R-:W-:-:S03]  /*02f0*/  IADD3 R9, PT, PT, R12, 0x1, RZ ;  /* 0x000000010c097810 */ /* 0x000fc60007ffe0ff */
[----:B------:R-:W-:Y:S02]  /*0300*/  IADD3 R13, PT, PT, R2, 0x4, R13 ;  /* 0x00000004020d7810 */ /* 0x000fe40007ffe00d */
[----:B------:R-:W3:Y:S01]  /*0310*/  LDC R3, c[0x0][0x3b0] ;  /* 0x0000ec00ff037b82 */ /* 0x000ee20000000800 */
[----:B------:R-:W-:-:S04]  /*0320*/  ISETP.GE.AND P0, PT, R9, R0, PT ;  /* 0x000000000900720c */ /* 0x000fc80003f06270 */
[----:B------:R-:W-:Y:S01]  /*0330*/  SEL R8, R0, RZ, P0 ;  /* 0x000000ff00087207 */ /* 0x000fe20000000000 */
[----:B0-----:R-:W-:Y:S02]  /*0340*/  IMAD R4, R17, R4, RZ ;  /* 0x0000000411047224 */ /* 0x001fe400078e02ff */
[----:B------:R-:W0:Y:S01]  /*0350*/  LDC.64 R106, c[0x0][0x398] ;  /* 0x0000e600ff6a7b82 */ /* 0x000e220000000a00 */
[----:B------:R-:W-:Y:S01]  /*0360*/  IADD3 R26, PT, PT, R9, -R8, RZ ;  /* 0x80000008091a7210 */ /* 0x000fe20007ffe0ff */
[-C--:B------:R-:W-:Y:S02]  /*0370*/  IMAD R57, R112, R5.reuse, RZ ;  /* 0x0000000570397224 */ /* 0x080fe400078e02ff */
[----:B------:R-:W-:Y:S02]  /*0380*/  IMAD R8, R4, R5, RZ ;  /* 0x0000000504087224 */ /* 0x000fe400078e02ff */
[----:B--2---:R-:W-:Y:S02]  /*0390*/  IMAD.WIDE R6, R13, 0x4, R6 ;  /* 0x000000040d067825 */ /* 0x004fe400078e0206 */
[----:B------:R-:W2:Y:S02]  /*03a0*/  LDC.64 R42, c[0x0][0x390] ;  /* 0x0000e400ff2a7b82 */ /* 0x000ea40000000a00 */
[----:B------:R-:W-:Y:S01]  /*03b0*/  VIADD R14, R26, 0x1 ;  /* 0x000000011a0e7836 */ /* 0x000fe20000000000 */
[----:B-1----:R-:W4:Y:S01]  /*03c0*/  LDG.E.CONSTANT R59, desc[UR4][R6.64] ;  /* 0x00000004063b7981 */ /* 0x002f22000c1e9900 */
[----:B------:R-:W-:-:S02]  /*03d0*/  IMAD R17, R17, 0xc, RZ ;  /* 0x0000000c11117824 */ /* 0x000fc400078e02ff */
[-C--:B---3--:R-:W-:Y:S01]  /*03e0*/  IMAD R13, R8, R3.reuse, RZ ;  /* 0x00000003080d7224 */ /* 0x088fe200078e02ff */
[----:B------:R-:W-:Y:S01]  /*03f0*/  IADD3 R8, PT, PT, R57, -0x4, R0 ;  /* 0xfffffffc39087810 */ /* 0x000fe20007ffe000 */
[----:B------:R-:W1:Y:S01]  /*0400*/  LDC.64 R10, c[0x0][0x388] ;  /* 0x0000e200ff0a7b82 */ /* 0x000e620000000a00 */
[----:B------:R-:W3:Y:S03]  /*0410*/  LDG.E.CONSTANT R111, desc[UR4][R6.64+-0x20] ;  /* 0xffffe004066f7981 */ /* 0x000ee6000c1e9900 */
[----:B------:R-:W-:Y:S01]  /*0420*/  IMAD R33, R8, R3, R2 ;  /* 0x0000000308217224 */ /* 0x000fe200078e0202 */
[----:B------:R-:W4:Y:S01]  /*0430*/  LDG.E.CONSTANT R61, desc[UR4][R6.64+-0x4] ;  /* 0xfffffc04063d7981 */ /* 0x000f22000c1e9900 */
[----:B0-----:R-:W-:Y:S01]  /*0440*/  IMAD.WIDE R106, R13, 0x10, R106 ;  /* 0x000000100d6a7825 */ /* 0x001fe200078e026a */
[----:B------:R-:W-:Y:S02]  /*0450*/  ISETP.GE.AND P0, PT, R14, R0, PT ;  /* 0x000000000e00720c */ /* 0x000fe40003f06270 */
[----:B------:R-:W4:Y:S01]  /*0460*/  LDG.E.CONSTANT R109, desc[UR4][R6.64+-0x1c] ;  /* 0xffffe404066d7981 */ /* 0x000f22000c1e9900 */
[----:B------:R-:W-:Y:S01]  /*0470*/  IMAD.WIDE R32, R33, 0x10, R106 ;  /* 0x0000001021207825 */ /* 0x000fe200078e026a */
[----:B------:R-:W-:-:S02]  /*0480*/  SEL R15, R0, RZ, P0 ;  /* 0x000000ff000f7207 */ /* 0x000fc40000000000 */
[----:B------:R-:W4:Y:S01]  /*0490*/  LDG.E.CONSTANT R63, desc[UR4][R6.64+-0x8] ;  /* 0xfffff804063f7981 */ /* 0x000f22000c1e9900 */
[----:B------:R-:W-:Y:S01]  /*04a0*/  IADD3 R12, PT, PT, R57, R12, RZ ;  /* 0x0000000c390c7210 */ /* 0x000fe20007ffe0ff */
[----:B------:R-:W-:Y:S02]  /*04b0*/  IMAD.WIDE R36, R3, 0x10, R32 ;  /* 0x0000001003247825 */ /* 0x000fe400078e0220 */
[----:B------:R-:W4:Y:S01]  /*04c0*/  LDG.E.CONSTANT R9, desc[UR4][R6.64+-0x18] ;  /* 0xffffe80406097981 */ /* 0x000f22000c1e9900 */
[----:B------:R-:W-:-:S03]  /*04d0*/  IADD3 R34, PT, PT, R57, R14, -R15 ;  /* 0x0000000e39227210 */ /* 0x000fc60007ffe80f */
[----:B------:R-:W4:Y:S04]  /*04e0*/  LDG.E.CONSTANT R65, desc[UR4][R6.64+-0xc] ;  /* 0xfffff40406417981 */ /* 0x000f28000c1e9900 */
[----:B------:R0:W4:Y:S01]  /*04f0*/  LDG.E.CONSTANT R67, desc[UR4][R6.64+-0x14] ;  /* 0xffffec0406437981 */ /* 0x000122000c1e9900 */
[----:B------:R-:W-:-:S03]  /*0500*/  IMAD.WIDE R40, R3, 0x10, R36 ;  /* 0x0000001003287825 */ /* 0x000fc600078e0224 */
[----:B-1----:R1:W5:Y:S01]  /*0510*/  LDG.E.64.CONSTANT R104, desc[UR4][R10.64+0x58] ;  /* 0x000058040a687981 */ /* 0x002362000c1e9b00 */
[-C--:B------:R-:W-:Y:S02]  /*0520*/  IMAD R29, R57, R3.reuse, R2 ;  /* 0x00000003391d7224 */ /* 0x080fe400078e0202 */
[----:B--2---:R-:W-:Y:S01]  /*0530*/  IMAD.WIDE.U32 R42, R17, 0x8, R42 ;  /* 0x00000008112a7825 */ /* 0x004fe200078e002a */
[----:B------:R1:W5:Y:S01]  /*0540*/  LDG.E.64.CONSTANT R102, desc[UR4][R10.64+0x50] ;  /* 0x000050040a667981 */ /* 0x000362000c1e9b00 */
[----:B0-----:R-:W-:Y:S02]  /*0550*/  IADD3 R6, PT, PT, R57, R26, RZ ;  /* 0x0000001a39067210 */ /* 0x001fe40007ffe0ff */
[-CC-:B------:R-:W-:Y:S01]  /*0560*/  IMAD R25, R12, R3.reuse, R2.reuse ;  /* 0x000000030c197224 */ /* 0x180fe200078e0202 */
[----:B------:R1:W5:Y:S01]  /*0570*/  LDG.E.64.CONSTANT R100, desc[UR4][R10.64+0x48] ;  /* 0x000048040a647981 */ /* 0x000362000c1e9b00 */
[-CC-:B------:R-:W-:Y:S02]  /*0580*/  IMAD R53, R34, R3.reuse, R2.reuse ;  /* 0x0000000322357224 */ /* 0x180fe400078e0202 */
[----:B------:R-:W-:Y:S01]  /*0590*/  IMAD R45, R6, R3, R2 ;  /* 0x00000003062d7224 */ /* 0x000fe200078e0202 */
[----:B------:R1:W5:Y:S01]  /*05a0*/  LDG.E.64.CONSTANT R98, desc[UR4][R10.64+0x40] ;  /* 0x000040040a627981 */ /* 0x000362000c1e9b00 */
[----:B------:R-:W-:-:S03]  /*05b0*/  IMAD.WIDE R24, R25, 0x10, R106 ;  /* 0x0000001019187825 */ /* 0x000fc600078e026a */
        /* <DEDUP_REMOVED lines=8> */
[----:B------:R1:W5:Y:S04]  /*0640*/  LDG.E.64.CONSTANT R88, desc[UR4][R42.64+0x58] ;  /* 0x000058042a587981 */ /* 0x000368000c1e9b00 */
[----:B------:R1:W5:Y:S04]  /*0650*/  LDG.E.64.CONSTANT R22, desc[UR4][R42.64+0x50] ;  /* 0x000050042a167981 */ /* 0x000368000c1e9b00 */
[----:B------:R1:W5:Y:S04]  /*0660*/  LDG.E.64.CONSTANT R20, desc[UR4][R42.64+0x48] ;  /* 0x000048042a147981 */ /* 0x000368000c1e9b00 */
[----:B------:R1:W5:Y:S04]  /*0670*/  LDG.E.64.CONSTANT R18, desc[UR4][R42.64+0x40] ;  /* 0x000040042a127981 */ /* 0x000368000c1e9b00 */
[----:B------:R1:W5:Y:S04]  /*0680*/  LDG.E.64.CONSTANT R16, desc[UR4][R42.64+0x20] ;  /* 0x000020042a107981 */ /* 0x000368000c1e9b00 */
[----:B------:R1:W5:Y:S04]  /*0690*/  LDG.E.64.CONSTANT R14, desc[UR4][R42.64+0x28] ;  /* 0x000028042a0e7981 */ /* 0x000368000c1e9b00 */
[----:B------:R1:W5:Y:S04]  /*06a0*/  LDG.E.64.CONSTANT R12, desc[UR4][R42.64+0x30] ;  /* 0x000030042a0c7981 */ /* 0x000368000c1e9b00 */
[----:B------:R1:W5:Y:S04]  /*06b0*/  LDG.E.64.CONSTANT R10, desc[UR4][R42.64+0x38] ;  /* 0x000038042a0a7981 */ /* 0x000368000c1e9b00 */
[----:B------:R-:W5:Y:S04]  /*06c0*/  LDG.E.128.CONSTANT R24, desc[UR4][R24.64] ;  /* 0x0000000418187981 */ /* 0x000f68000c1e9d00 */
[----:B------:R-:W5:Y:S04]  /*06d0*/  LDG.E.128.CONSTANT R28, desc[UR4][R28.64] ;  /* 0x000000041c1c7981 */ /* 0x000f68000c1e9d00 */
[----:B------:R-:W5:Y:S04]  /*06e0*/  LDG.E.128.CONSTANT R32, desc[UR4][R32.64] ;  /* 0x0000000420207981 */ /* 0x000f68000c1e9d00 */
[----:B------:R-:W5:Y:S04]  /*06f0*/  LDG.E.128.CONSTANT R36, desc[UR4][R36.64] ;  /* 0x0000000424247981 */ /* 0x000f68000c1e9d00 */
[----:B------:R-:W5:Y:S04]  /*0700*/  LDG.E.128.CONSTANT R40, desc[UR4][R40.64] ;  /* 0x0000000428287981 */ /* 0x000f68000c1e9d00 */
[----:B------:R-:W5:Y:S04]  /*0710*/  LDG.E.128.CONSTANT R44, desc[UR4][R44.64] ;  /* 0x000000042c2c7981 */ /* 0x000f68000c1e9d00 */
[----:B------:R-:W5:Y:S04]  /*0720*/  LDG.E.128.CONSTANT R48, desc[UR4][R48.64] ;  /* 0x0000000430307981 */ /* 0x000f68000c1e9d00 */
[----:B------:R-:W5:Y:S01]  /*0730*/  LDG.E.128.CONSTANT R52, desc[UR4][R52.64] ;  /* 0x0000000434347981 */ /* 0x000f62000c1e9d00 */
[----:B------:R-:W-:-:S02]  /*0740*/  IMAD R5, R5, R3, RZ ;  /* 0x0000000305057224 */ /* 0x000fc400078e02ff */
[----:B------:R-:W-:Y:S02]  /*0750*/  IMAD.IADD R6, R112, 0x1, R4 ;  /* 0x0000000170067824 */ /* 0x000fe400078e0204 */
[----:B------:R-:W-:Y:S01]  /*0760*/  HFMA2 R8, -RZ, RZ, 0, 0 ;  /* 0x00000000ff087431 */ /* 0x000fe200000001ff */
[----:B------:R-:W-:Y:S01]  /*0770*/  IADD3 R113, PT, PT, -R0, RZ, RZ ;  /* 0x000000ff00717210 */ /* 0x000fe20007ffe1ff */
[----:B------:R-:W-:Y:S02]  /*0780*/  IMAD R6, R5, R6, R2 ;  /* 0x0000000605067224 */ /* 0x000fe400078e0202 */
[CC--:B---3--:R-:W-:Y:S02]  /*0790*/  IMAD R111, R112.reuse, R5.reuse, R111 ;  /* 0x00000005706f7224 */ /* 0x0c8fe400078e026f */
[CC--:B----4-:R-:W-:Y:S02]  /*07a0*/  IMAD R110, R112.reuse, R5.reuse, R61 ;  /* 0x00000005706e7224 */ /* 0x0d0fe400078e023d */
[----:B------:R-:W-:-:S02]  /*07b0*/  IMAD R109, R112, R5, R109 ;  /* 0x00000005706d7224 */ /* 0x000fc400078e026d */
[CC--:B------:R-:W-:Y:S02]  /*07c0*/  IMAD R108, R112.reuse, R5.reuse, R63 ;  /* 0x00000005706c7224 */ /* 0x0c0fe400078e023f */
[CC--:B------:R-:W-:Y:S02]  /*07d0*/  IMAD R9, R112.reuse, R5.reuse, R9 ;  /* 0x0000000570097224 */ /* 0x0c0fe400078e0209 */
[CC--:B------:R-:W-:Y:S02]  /*07e0*/  IMAD R7, R112.reuse, R5.reuse, R65 ;  /* 0x0000000570077224 */ /* 0x0c0fe400078e0241 */
[CC--:B------:R-:W-:Y:S02]  /*07f0*/  IMAD R4, R112.reuse, R5.reuse, R67 ;  /* 0x0000000570047224 */ /* 0x0c0fe400078e0243 */
[----:B------:R-:W-:Y:S02]  /*0800*/  IMAD R112, R112, R5, R59 ;  /* 0x0000000570707224 */ /* 0x000fe400078e023b */
[----:B-1----:R-:W-:-:S07]  /*0810*/  VIADD R5, R57, 0x4 ;  /* 0x0000000439057836 */ /* 0x002fce0000000000 */
.L_x_2:
[----:B------:R-:W-:-:S04]  /*0820*/  IMAD.WIDE R56, R112, 0x10, R106 ;  /* 0x0000001070387825 */ /* 0x000fc800078e026a */
[--C-:B------:R-:W-:Y:S02]  /*0830*/  IMAD.WIDE R60, R111, 0x10, R106.reuse ;  /* 0x000000106f3c7825 */ /* 0x100fe400078e026a */
[----:B------:R-:W2:Y:S04]  /*0840*/  LDG.E.128.CONSTANT R56, desc[UR4][R56.64] ;  /* 0x0000000438387981 */ /* 0x000ea8000c1e9d00 */
[----:B------:R-:W2:Y:S01]  /*0850*/  LDG.E.128.CONSTANT R60, desc[UR4][R60.64] ;  /* 0x000000043c3c7981 */ /* 0x000ea2000c1e9d00 */
[----:B------:R-:W-:-:S04]  /*0860*/  IMAD.WIDE R64, R110, 0x10, R106 ;  /* 0x000000106e407825 */ /* 0x000fc800078e026a */
[--C-:B------:R-:W-:Y:S02]  /*0870*/  IMAD.WIDE R68, R109, 0x10, R106.reuse ;  /* 0x000000106d447825 */ /* 0x100fe400078e026a */
[----:B------:R-:W3:Y:S04]  /*0880*/  LDG.E.128.CONSTANT R64, desc[UR4][R64.64] ;  /* 0x0000000440407981 */ /* 0x000ee8000c1e9d00 */
[----:B------:R-:W3:Y:S01]  /*0890*/  LDG.E.128.CONSTANT R68, desc[UR4][R68.64] ;  /* 0x0000000444447981 */ /* 0x000ee2000c1e9d00 */
[----:B------:R-:W-:-:S04]  /*08a0*/  IMAD.WIDE R72, R108, 0x10, R106 ;  /* 0x000000106c487825 */ /* 0x000fc800078e026a */
[--C-:B------:R-:W-:Y:S02]  /*08b0*/  IMAD.WIDE R76, R9, 0x10, R106.reuse ;  /* 0x00000010094c7825 */ /* 0x100fe400078e026a */
[----:B------:R-:W4:Y:S04]  /*08c0*/  LDG.E.128.CONSTANT R72, desc[UR4][R72.64] ;  /* 0x0000000448487981 */ /* 0x000f28000c1e9d00 */
[----:B------:R-:W4:Y:S01]  /*08d0*/  LDG.E.128.CONSTANT R76, desc[UR4][R76.64] ;  /* 0x000000044c4c7981 */ /* 0x000f22000c1e9d00 */
[----:B------:R-:W-:-:S04]  /*08e0*/  IMAD.WIDE R80, R7, 0x10, R106 ;  /* 0x0000001007507825 */ /* 0x000fc800078e026a */
[----:B------:R-:W-:Y:S02]  /*08f0*/  IMAD.WIDE R84, R4, 0x10, R106 ;  /* 0x0000001004547825 */ /* 0x000fe400078e026a */
[----:B------:R-:W4:Y:S04]  /*0900*/  LDG.E.128.CONSTANT R80, desc[UR4][R80.64] ;  /* 0x0000000450507981 */ /* 0x000f28000c1e9d00 */
[----:B------:R-:W4:Y:S01]  /*0910*/  LDG.E.128.CONSTANT R84, desc[UR4][R84.64] ;  /* 0x0000000454547981 */ /* 0x000f22000c1e9d00 */
[----:B------:R-:W-:-:S04]  /*0920*/  IADD3 R115, PT, PT, R8, 0x4, RZ ;  /* 0x0000000408737810 */ /* 0x000fc80007ffe0ff */
[----:B------:R-:W-:Y:S01]  /*0930*/  ISETP.GE.AND P0, PT, R115, R0, PT ;  /* 0x000000007300720c */ /* 0x000fe20003f06270 */
[C-C-:B--2---:R-:W-:Y:S02]  /*0940*/  DADD R118, R56.reuse, R60.reuse ;  /* 0x0000000038767229 */ /* 0x144fe4000000003c */
[----:B------:R-:W-:Y:S01]  /*0950*/  DADD R114, R56, -R60 ;  /* 0x0000000038727229 */ /* 0x000fe2000000083c */
[----:B------:R-:W-:Y:S01]  /*0960*/  SEL R56, R0, RZ, P0 ;  /* 0x000000ff00387207 */ /* 0x000fe20000000000 */
[----:B------:R-:W0:Y:S01]  /*0970*/  LDC.64 R60, c[0x0][0x3a0] ;  /* 0x0000e800ff3c7b82 */ /* 0x000e220000000a00 */
[C-C-:B------:R-:W-:Y:S02]  /*0980*/  DADD R116, R58.reuse, R62.reuse ;  /* 0x000000003a747229 */ /* 0x140fe4000000003e */
[----:B------:R-:W-:Y:S01]  /*0990*/  IADD3 R56, PT, PT, -R56, R5, R8 ;  /* 0x0000000538387210 */ /* 0x000fe20007ffe108 */
[----:B------:R-:W-:-:S04]  /*09a0*/  DADD R120, R58, -R62 ;  /* 0x000000003a787229 */ /* 0x000fc8000000083e */
[----:B------:R-:W-:-:S04]  /*09b0*/  IMAD R57, R56, R3, R2 ;  /* 0x0000000338397224 */ /* 0x000fc800078e0202 */
[----:B------:R-:W-:-:S06]  /*09c0*/  IMAD.WIDE R56, R57, 0x10, R106 ;  /* 0x0000001039387825 */ /* 0x000fcc00078e026a */
[----:B------:R-:W2:Y:S01]  /*09d0*/  LDG.E.128.CONSTANT R56, desc[UR4][R56.64] ;  /* 0x0000000438387981 */ /* 0x000ea2000c1e9d00 */
[C-C-:B---3--:R-:W-:Y:S02]  /*09e0*/  DADD R62, R64.reuse, R68.reuse ;  /* 0x00000000403e7229 */ /* 0x148fe40000000044 */
[----:B------:R-:W-:Y:S02]  /*09f0*/  DADD R64, R64, -R68 ;  /* 0x0000000040407229 */ /* 0x000fe40000000844 */
[C-C-:B------:R-:W-:Y:S02]  /*0a00*/  DADD R68, R66.reuse, R70.reuse ;  /* 0x0000000042447229 */ /* 0x140fe40000000046 */
[----:B------:R-:W-:Y:S02]  /*0a10*/  DADD R70, R66, -R70 ;  /* 0x0000000042467229 */ /* 0x000fe40000000846 */
[----:B-----5:R-:W-:Y:S01]  /*0a20*/  DMUL R62, R102, R62 ;  /* 0x0000003e663e7228 */ /* 0x020fe20000000000 */
[----:B0-----:R-:W-:-:S07]  /*0a30*/  IMAD.WIDE R66, R6, 0x10, R60 ;  /* 0x0000001006427825 */ /* 0x001fce00078e023c */
[----:B------:R-:W-:Y:S02]  /*0a40*/  DFMA R118, R104, R118, R62 ;  /* 0x000000766876722b */ /* 0x000fe4000000003e */
[----:B------:R-:W3:Y:S01]  /*0a50*/  LDG.E.128 R60, desc[UR4][R66.64] ;  /* 0x00000004423c7981 */ /* 0x000ee2000c1e1d00 */
[----:B------:R-:W-:Y:S01]  /*0a60*/  DMUL R70, R22, R70 ;  /* 0x0000004616467228 */ /* 0x000fe20000000000 */
[----:B------:R-:W-:Y:S01]  /*0a70*/  IADD3 R113, PT, PT, R113, 0x1, RZ ;  /* 0x0000000171717810 */ /* 0x000fe20007ffe0ff */
[----:B------:R-:W-:Y:S01]  /*0a80*/  DMUL R68, R102, R68 ;  /* 0x0000004466447228 */ /* 0x000fe20000000000 */
[-C--:B------:R-:W-:Y:S01]  /*0a90*/  IADD3 R4, PT, PT, R4, R3.reuse, RZ ;  /* 0x0000000304047210 */ /* 0x080fe20007ffe0ff */
[----:B------:R-:W-:Y:S01]  /*0aa0*/  DMUL R64, R22, R64 ;  /* 0x0000004016407228 */ /* 0x000fe20000000000 */
[----:B------:R-:W-:Y:S01]  /*0ab0*/  ISETP.NE.AND P0, PT, R113, RZ, PT ;  /* 0x000000ff7100720c */ /* 0x000fe20003f05270 */
[--C-:B------:R-:W-:Y:S01]  /*0ac0*/  IMAD.IADD R9, R9, 0x1, R3.reuse ;  /* 0x0000000109097824 */ /* 0x100fe200078e0203 */
[-C--:B------:R-:W-:Y:S01]  /*0ad0*/  IADD3 R7, PT, PT, R7, R3.reuse, RZ ;  /* 0x0000000307077210 */ /* 0x080fe20007ffe0ff */
[----:B------:R-:W-:Y:S01]  /*0ae0*/  DFMA R120, R88, R120, R70 ;  /* 0x000000785878722b */ /* 0x000fe20000000046 */
[-C--:B------:R-:W-:Y:S01]  /*0af0*/  IADD3 R108, PT, PT, R108, R3.reuse, RZ ;  /* 0x000000036c6c7210 */ /* 0x080fe20007ffe0ff */
[C-C-:B----4-:R-:W-:Y:S01]  /*0b00*/  DADD R70, R72.reuse, R76.reuse ;  /* 0x0000000048467229 */ /* 0x150fe2000000004c */
[-C--:B------:R-:W-:Y:S01]  /*0b10*/  IADD3 R109, PT, PT, R109, R3.reuse, RZ ;  /* 0x000000036d6d7210 */ /* 0x080fe20007ffe0ff */
[----:B------:R-:W-:Y:S01]  /*0b20*/  DADD R72, R72, -R76 ;  /* 0x0000000048487229 */ /* 0x000fe2000000084c */
[----:B------:R-:W-:Y:S01]  /*0b30*/  IMAD.IADD R110, R110, 0x1, R3 ;  /* 0x000000016e6e7824 */ /* 0x000fe200078e0203 */
[----:B------:R-:W-:Y:S01]  /*0b40*/  DFMA R68, R104, R116, R68 ;  /* 0x000000746844722b */ /* 0x000fe20000000044 */
[-C--:B------:R-:W-:Y:S01]  /*0b50*/  IADD3 R111, PT, PT, R111, R3.reuse, RZ ;  /* 0x000000036f6f7210 */ /* 0x080fe20007ffe0ff */
[----:B------:R-:W-:Y:S01]  /*0b60*/  DADD R76, R74, R78 ;  /* 0x000000004a4c7229 */ /* 0x000fe2000000004e */
[-C--:B------:R-:W-:Y:S01]  /*0b70*/  IADD3 R112, PT, PT, R112, R3.reuse, RZ ;  /* 0x0000000370707210 */ /* 0x080fe20007ffe0ff */
[----:B------:R-:W-:Y:S01]  /*0b80*/  DFMA R64, R88, R114, R64 ;  /* 0x000000725840722b */ /* 0x000fe20000000040 */
[----:B------:R-:W-:Y:S01]  /*0b90*/  IADD3 R6, PT, PT, R6, R3, RZ ;  /* 0x0000000306067210 */ /* 0x000fe20007ffe0ff */
[----:B------:R-:W-:Y:S01]  /*0ba0*/  DADD R74, R74, -R78 ;  /* 0x000000004a4a7229 */ /* 0x000fe2000000084e */
[----:B------:R-:W-:Y:S01]  /*0bb0*/  IADD3 R8, PT, PT, R8, 0x1, RZ ;  /* 0x0000000108087810 */ /* 0x000fe20007ffe0ff */
[----:B------:R-:W-:-:S02]  /*0bc0*/  DFMA R70, R100, R70, R118 ;  /* 0x000000466446722b */ /* 0x000fc40000000076 */
[----:B------:R-:W-:Y:S02]  /*0bd0*/  DFMA R68, R100, R76, R68 ;  /* 0x0000004c6444722b */ /* 0x000fe40000000044 */
[----:B------:R-:W-:Y:S02]  /*0be0*/  DADD R76, R82, R86 ;  /* 0x00000000524c7229 */ /* 0x000fe40000000056 */
[C---:B------:R-:W-:Y:S02]  /*0bf0*/  DFMA R64, R20.reuse, R72, R64 ;  /* 0x000000481440722b */ /* 0x040fe40000000040 */
[----:B------:R-:W-:Y:S02]  /*0c00*/  DFMA R74, R20, R74, R120 ;  /* 0x0000004a144a722b */ /* 0x000fe40000000078 */
[----:B------:R-:W-:Y:S02]  /*0c10*/  DADD R82, R82, -R86 ;  /* 0x0000000052527229 */ /* 0x000fe40000000856 */
[----:B------:R-:W-:-:S02]  /*0c20*/  DADD R72, R80, R84 ;  /* 0x0000000050487229 */ /* 0x000fc40000000054 */
[----:B------:R-:W-:Y:S02]  /*0c30*/  DADD R80, R80, -R84 ;  /* 0x0000000050507229 */ /* 0x000fe40000000854 */
[----:B------:R-:W-:Y:S02]  /*0c40*/  DFMA R68, R98, R76, R68 ;  /* 0x0000004c6244722b */ /* 0x000fe40000000044 */
[----:B------:R-:W-:Y:S02]  /*0c50*/  DFMA R82, R18, R82, R74 ;  /* 0x000000521252722b */ /* 0x000fe4000000004a */
[----:B------:R-:W-:Y:S02]  /*0c60*/  DFMA R70, R98, R72, R70 ;  /* 0x000000486246722b */ /* 0x000fe40000000046 */
[----:B------:R-:W-:Y:S02]  /*0c70*/  DADD R76, R48, R24 ;  /* 0x00000000304c7229 */ /* 0x000fe40000000018 */
[----:B------:R-:W-:-:S02]  /*0c80*/  DADD R74, R50, R26 ;  /* 0x00000000324a7229 */ /* 0x000fc4000000001a */
[----:B------:R-:W-:Y:S02]  /*0c90*/  DFMA R64, R18, R80, R64 ;  /* 0x000000501240722b */ /* 0x000fe40000000040 */
[----:B------:R-:W-:Y:S02]  /*0ca0*/  DADD R72, -R48, R24 ;  /* 0x0000000030487229 */ /* 0x000fe40000000118 */
[----:B------:R-:W-:Y:S02]  /*0cb0*/  DADD R78, -R50, R26 ;  /* 0x00000000324e7229 */ /* 0x000fe4000000011a */
[C---:B------:R-:W-:Y:S02]  /*0cc0*/  DFMA R70, R96.reuse, R76, R70 ;  /* 0x0000004c6046722b */ /* 0x040fe40000000046 */
[----:B------:R-:W-:Y:S02]  /*0cd0*/  DFMA R68, R96, R74, R68 ;  /* 0x0000004a6044722b */ /* 0x000fe40000000044 */
[----:B------:R-:W-:-:S02]  /*0ce0*/  DFMA R72, R16, R72, R64 ;  /* 0x000000481048722b */ /* 0x000fc40000000040 */
[----:B------:R-:W-:Y:S02]  /*0cf0*/  DADD R76, R40, R44 ;  /* 0x00000000284c7229 */ /* 0x000fe4000000002c */
[----:B------:R-:W-:Y:S02]  /*0d00*/  DADD R74, R42, R46 ;  /* 0x000000002a4a7229 */ /* 0x000fe4000000002e */
[----:B------:R-:W-:Y:S02]  /*0d10*/  DFMA R64, R16, R78, R82 ;  /* 0x0000004e1040722b */ /* 0x000fe40000000052 */
[----:B------:R-:W-:Y:S02]  /*0d20*/  DADD R78, -R40, R44 ;  /* 0x00000000284e7229 */ /* 0x000fe4000000012c */
[----:B------:R-:W-:Y:S02]  /*0d30*/  DADD R80, -R42, R46 ;  /* 0x000000002a507229 */ /* 0x000fe4000000012e */
[----:B------:R-:W-:-:S02]  /*0d40*/  DFMA R70, R94, R76, R70 ;  /* 0x0000004c5e46722b */ /* 0x000fc40000000046 */
[----:B------:R-:W-:Y:S02]  /*0d50*/  DFMA R68, R94, R74, R68 ;  /* 0x0000004a5e44722b */ /* 0x000fe40000000044 */
[----:B------:R-:W-:Y:S02]  /*0d60*/  DADD R76, R36, R52 ;  /* 0x00000000244c7229 */ /* 0x000fe40000000034 */
[----:B------:R-:W-:Y:S02]  /*0d70*/  DADD R74, R38, R54 ;  /* 0x00000000264a7229 */ /* 0x000fe40000000036 */
[C---:B------:R-:W-:Y:S02]  /*0d80*/  DFMA R72, R14.reuse, R78, R72 ;  /* 0x0000004e0e48722b */ /* 0x040fe40000000048 */
[----:B------:R-:W-:Y:S02]  /*0d90*/  DFMA R64, R14, R80, R64 ;  /* 0x000000500e40722b */ /* 0x000fe40000000040 */
[----:B------:R-:W-:-:S02]  /*0da0*/  DADD R78, -R36, R52 ;  /* 0x00000000244e7229 */ /* 0x000fc40000000134 */
[----:B------:R-:W-:Y:S02]  /*0db0*/  DADD R80, -R38, R54 ;  /* 0x0000000026507229 */ /* 0x000fe40000000136 */
[C---:B------:R-:W-:Y:S02]  /*0dc0*/  DFMA R70, R92.reuse, R76, R70 ;  /* 0x0000004c5c46722b */ /* 0x040fe40000000046 */
[----:B------:R-:W-:Y:S02]  /*0dd0*/  DFMA R68, R92, R74, R68 ;  /* 0x0000004a5c44722b */ /* 0x000fe40000000044 */
[C---:B------:R-:W-:Y:S02]  /*0de0*/  DFMA R72, R12.reuse, R78, R72 ;  /* 0x0000004e0c48722b */ /* 0x040fe40000000048 */
[----:B------:R-:W-:Y:S02]  /*0df0*/  DFMA R64, R12, R80, R64 ;  /* 0x000000500c40722b */ /* 0x000fe40000000040 */
[----:B--2---:R-:W-:-:S02]  /*0e00*/  DADD R74, R56, -R32 ;  /* 0x00000000384a7229 */ /* 0x004fc40000000820 */
[----:B------:R-:W-:Y:S02]  /*0e10*/  DADD R76, R58, -R34 ;  /* 0x000000003a4c7229 */ /* 0x000fe40000000822 */
[----:B------:R-:W-:Y:S02]  /*0e20*/  DADD R32, R56, R32 ;  /* 0x0000000038207229 */ /* 0x000fe40000000020 */
[----:B------:R-:W-:Y:S02]  /*0e30*/  DADD R34, R58, R34 ;  /* 0x000000003a227229 */ /* 0x000fe40000000022 */
[C---:B------:R-:W-:Y:S02]  /*0e40*/  DFMA R72, R10.reuse, R74, R72 ;  /* 0x0000004a0a48722b */ /* 0x040fe40000000048 */
[----:B------:R-:W-:Y:S02]  /*0e50*/  DFMA R64, R10, R76, R64 ;  /* 0x0000004c0a40722b */ /* 0x000fe40000000040 */
[----:B------:R-:W-:-:S02]  /*0e60*/  DFMA R32, R90, R32, R70 ;  /* 0x000000205a20722b */ /* 0x000fc40000000046 */
[----:B------:R-:W-:-:S06]  /*0e70*/  DFMA R34, R90, R34, R68 ;  /* 0x000000225a22722b */ /* 0x000fcc0000000044 */
[----:B------:R-:W-:Y:S02]  /*0e80*/  DFMA R32, R32, -0.5, R64 ;  /* 0xbfe000002020782b */ /* 0x000fe40000000040 */
[----:B------:R-:W-:-:S06]  /*0e90*/  DFMA R34, R34, -0.5, -R72 ;  /* 0xbfe000002222782b */ /* 0x000fcc0000000848 */
[----:B---3--:R-:W-:Y:S02]  /*0ea0*/  DADD R60, R32, R60 ;  /* 0x00000000203c7229 */ /* 0x008fe4000000003c */
[----:B------:R-:W-:Y:S01]  /*0eb0*/  DADD R62, R34, R62 ;  /* 0x00000000223e7229 */ /* 0x000fe2000000003e */
[----:B------:R-:W-:Y:S01]  /*0ec0*/  IMAD.MOV.U32 R32, RZ, RZ, R36 ;  /* 0x000000ffff207224 */ /* 0x000fe200078e0024 */
[----:B------:R-:W-:Y:S01]  /*0ed0*/  MOV R33, R37 ;  /* 0x0000002500217202 */ /* 0x000fe20000000f00 */
        /* <DEDUP_REMOVED lines=10> */
[----:B------:R0:W-:Y:S01]  /*0f80*/  STG.E.128 desc[UR4][R66.64], R60 ;  /* 0x0000003c42007986 */ /* 0x0001e2000c101d04 */
[----:B------:R-:W-:Y:S01]  /*0f90*/  MOV R43, R51 ;  /* 0x00000033002b7202 */ /* 0x000fe20000000f00 */
[----:B------:R-:W-:Y:S01]  /*0fa0*/  IMAD.MOV.U32 R51, RZ, RZ, R31 ;  /* 0x000000ffff337224 */ /* 0x000fe200078e001f */
[----:B------:R-:W-:Y:S01]  /*0fb0*/  MOV R49, R29 ;  /* 0x0000001d00317202 */ /* 0x000fe20000000f00 */
[----:B------:R-:W-:Y:S01]  /*0fc0*/  IMAD.MOV.U32 R29, RZ, RZ, R25 ;  /* 0x000000ffff1d7224 */ /* 0x000fe200078e0019 */
[----:B------:R-:W-:-:S02]  /*0fd0*/  MOV R50, R30 ;  /* 0x0000001e00327202 */ /* 0x000fc40000000f00 */
[----:B------:R-:W-:Y:S01]  /*0fe0*/  MOV R28, R24 ;  /* 0x00000018001c7202 */ /* 0x000fe20000000f00 */
[----:B------:R-:W-:Y:S01]  /*0ff0*/  IMAD.MOV.U32 R24, RZ, RZ, R44 ;  /* 0x000000ffff187224 */ /* 0x000fe200078e002c */
[----:B------:R-:W-:Y:S01]  /*1000*/  MOV R30, R26 ;  /* 0x0000001a001e7202 */ /* 0x000fe20000000f00 */
[----:B------:R-:W-:Y:S01]  /*1010*/  IMAD.MOV.U32 R44, RZ, RZ, R52 ;  /* 0x000000ffff2c7224 */ /* 0x000fe200078e0034 */
[----:B------:R-:W-:Y:S01]  /*1020*/  MOV R31, R27 ;  /* 0x0000001b001f7202 */ /* 0x000fe20000000f00 */
[----:B------:R-:W-:Y:S01]  /*1030*/  IMAD.MOV.U32 R52, RZ, RZ, R56 ;  /* 0x000000ffff347224 */ /* 0x000fe200078e0038 */
[----:B------:R-:W-:Y:S02]  /*1040*/  MOV R25, R45 ;  /* 0x0000002d00197202 */ /* 0x000fe40000000f00 */
[----:B------:R-:W-:Y:S02]  /*1050*/  MOV R26, R46 ;  /* 0x0000002e001a7202 */ /* 0x000fe40000000f00 */
[----:B------:R-:W-:-:S02]  /*1060*/  MOV R27, R47 ;  /* 0x0000002f001b7202 */ /* 0x000fc40000000f00 */
[----:B------:R-:W-:Y:S02]  /*1070*/  MOV R45, R53 ;  /* 0x00000035002d7202 */ /* 0x000fe40000000f00 */
[----:B------:R-:W-:Y:S02]  /*1080*/  MOV R46, R54 ;  /* 0x00000036002e7202 */ /* 0x000fe40000000f00 */
[----:B------:R-:W-:Y:S02]  /*1090*/  MOV R47, R55 ;  /* 0x00000037002f7202 */ /* 0x000fe40000000f00 */
[----:B------:R-:W-:Y:S02]  /*10a0*/  MOV R53, R57 ;  /* 0x0000003900357202 */ /* 0x000fe40000000f00 */
[----:B------:R-:W-:Y:S02]  /*10b0*/  MOV R54, R58 ;  /* 0x0000003a00367202 */ /* 0x000fe40000000f00 */
[----:B------:R-:W-:Y:S01]  /*10c0*/  MOV R55, R59 ;  /* 0x0000003b00377202 */ /* 0x000fe20000000f00 */
[----:B0-----:R-:W-:Y:S06]  /*10d0*/  @P0 BRA `(.L_x_2) ;  /* 0xfffffff400d00947 */ /* 0x001fec000383ffff */
[----:B------:R-:W-:Y:S05]  /*10e0*/  EXIT ;  /* 0x000000000000794d */ /* 0x000fea0003800000 */
.L_x_3:
        /* <DEDUP_REMOVED lines=9> */
.L_x_5:


//--------------------- .nv.shared.reserved.0     --------------------------
	.section	.nv.shared.reserved.0,"aw",@nobits
	.weak		__nv_reservedSMEM_offset_0_alias
	.size		__nv_reservedSMEM_offset_0_alias, 0, 64
	.other		__nv_reservedSMEM_offset_0_alias,@"STO_CUDA_RESERVED_SHARED STV_DEFAULT"
__nv_reservedSMEM_offset_0_alias:
	.zero		0
	.zero		64


//--------------------- .nv.constant0._Z21hpsi1_rt_stencil_ker1ILi8EEviPKdS1_S1_S1_PK7double2PS2_iiiiii --------------------------
	.section	.nv.constant0._Z21hpsi1_rt_stencil_ker1ILi8EEviPKdS1_S1_S1_PK7double2PS2_iiiiii,"a",@progbits
	.sectionflags	@""
	.align	4
.nv.constant0._Z21hpsi1_rt_stencil_ker1ILi8EEviPKdS1_S1_S1_PK7double2PS2_iiiiii:
	.zero		976


//--------------------- .nv.constant0._Z21hpsi1_rt_stencil_ker2iPKdS0_PK7double2PS1_iiiiiiPKi --------------------------
	.section	.nv.constant0._Z21hpsi1_rt_stencil_ker2iPKdS0_PK7double2PS1_iiiiiiPKi,"a",@progbits
	.sectionflags	@""
	.align	4
.nv.constant0._Z21hpsi1_rt_stencil_ker2iPKdS0_PK7double2PS1_iiiiiiPKi:
	.zero		968


//--------------------- SYMBOLS --------------------------

	.type		.nv.reservedSmem.offset0,@object
	.size		.nv.reservedSmem.offset0,0x4
